	.target	sm_100a

	.elftype	@"ET_EXEC"


//--------------------- .note.nv.tkinfo           --------------------------
	.section	.note.nv.tkinfo,"",@"SHT_NOTE"
	.sectionflags	@"SHF_NOTE_NV_TKINFO"
	.tkinfo
        /*0018*/ 	.word	0x00000002
        /*0030*/ 	.string	""
        /*0030*/ 	.string	"ptxas"
        /*0030*/ 	.string	"Cuda compilation tools, release 13.0, V13.0.88"
        /*0030*/ 	.string	"Build cuda_13.0.r13.0/compiler.36424714_0"
        /*0030*/ 	.string	"-arch sm_100a -m 64 "



//--------------------- .note.nv.cuinfo           --------------------------
	.section	.note.nv.cuinfo,"",@"SHT_NOTE"
	.sectionflags	@"SHF_NOTE_NV_CUINFO"
        /*0018*/ 	.short	0x0002
        /*001a*/ 	.short	0x0064
        /*001c*/ 	.short	0x0082
	.zero		2


//--------------------- .nv.info                  --------------------------
	.section	.nv.info,"",@"SHT_CUDA_INFO"
	.align	4


	//----- nvinfo : EIATTR_REGCOUNT
	.align		4
        /*0000*/ 	.byte	0x04, 0x2f
        /*0002*/ 	.short	(.L_19 - .L_18)
	.align		4
.L_18:
        /*0004*/ 	.word	index@(_ZN7cutlass13device_kernelINS_4gemm6kernel13GemmUniversalIN4cute5tupleIJiiiiEEENS1_10collective13CollectiveMmaINS1_35MainloopSm100TmaUmmaWarpSpecializedILi12ELi2ELi4ENS5_IJNS4_1CILi1EEESB_SB_EEEEENS5_IJNSA_ILi128EEESE_NSA_ILi64EEEEEENS_12float_e4m3_tENS5_IJlSB_lEEESH_SI_NS4_8TiledMMAINS4_8MMA_AtomIJNS4_10MMA_TraitsINS4_19SM100_MMA_F8F6F4_SSEJSH_SH_fSE_SE_NS4_17integral_constantINS4_4UMMA5MajorELSP_0EEESQ_NSN_INSO_7ScaleInELSR_0EEESS_EEEEEENS4_6LayoutISC_NS5_IJNSA_ILi0EEESW_SW_EEEEENS5_IJNS4_10UnderscoreESZ_SZ_EEEEENS4_13SM90_TMA_LOADENS4_14ComposedLayoutINS4_7SwizzleILi2ELi4ELi3EEENS4_18smem_ptr_flag_bitsILi8EEENSV_INS5_IJNSA_ILi8EEESF_EEENS5_IJSF_SB_EEEEEEEvNS4_8identityES12_S1C_vS1D_EENS_8epilogue10collective18CollectiveEpilogueINS1F_23Sm100TmaWarpSpecializedILi2ELi2ELi64ELb0ELb0EEEJSG_NS5_IJNSV_ISE_SB_EENSV_ISF_SB_EEEEESH_SI_SH_SI_NS1F_6fusion15FusionCallbacksIS1J_NS1N_17LinearCombinationISH_fSH_fLNS_15FloatRoundStyleE2EEESG_S1M_JEEENS4_5SM1004TMEM4LOAD26SM100_TMEM_LOAD_32dp32b64xES12_S1C_NS4_39AutoVectorizingCopyWithAssumedAlignmentILi128EEENS4_14SM90_TMA_STOREES1C_S1Y_S1Y_EEEvvEEEEvNT_6ParamsE)
        /*0008*/ 	.word	0x000000e0


	//----- nvinfo : EIATTR_FRAME_SIZE
	.align		4
.L_19:
        /*000c*/ 	.byte	0x04, 0x11
        /*000e*/ 	.short	(.L_21 - .L_20)
	.align		4
.L_20:
        /*0010*/ 	.word	index@($__internal_2_$__cuda_sm10x_tcgen05_guardrail_trap_unallocated_columns_being_dealloced)
        /*0014*/ 	.word	0x00000000


	//----- nvinfo : EIATTR_FRAME_SIZE
	.align		4
.L_21:
        /*0018*/ 	.byte	0x04, 0x11
        /*001a*/ 	.short	(.L_23 - .L_22)
	.align		4
.L_22:
        /*001c*/ 	.word	index@($__internal_1_$__cuda_sm10x_tcgen05_guardrail_trap_phase_invalid_during_alloc)
        /*0020*/ 	.word	0x00000000


	//----- nvinfo : EIATTR_FRAME_SIZE
	.align		4
.L_23:
        /*0024*/ 	.byte	0x04, 0x11
        /*0026*/ 	.short	(.L_25 - .L_24)
	.align		4
.L_24:
        /*0028*/ 	.word	index@($__internal_0_$__cuda_sm10x_tcgen05_guardrail_trap_col_being_dealloced_not_returned_by_alloc)
        /*002c*/ 	.word	0x00000000


	//----- nvinfo : EIATTR_FRAME_SIZE
	.align		4
.L_25:
        /*0030*/ 	.byte	0x04, 0x11
        /*0032*/ 	.short	(.L_27 - .L_26)
	.align		4
.L_26:
        /*0034*/ 	.word	index@(_ZN7cutlass13device_kernelINS_4gemm6kernel13GemmUniversalIN4cute5tupleIJiiiiEEENS1_10collective13CollectiveMmaINS1_35MainloopSm100TmaUmmaWarpSpecializedILi12ELi2ELi4ENS5_IJNS4_1CILi1EEESB_SB_EEEEENS5_IJNSA_ILi128EEESE_NSA_ILi64EEEEEENS_12float_e4m3_tENS5_IJlSB_lEEESH_SI_NS4_8TiledMMAINS4_8MMA_AtomIJNS4_10MMA_TraitsINS4_19SM100_MMA_F8F6F4_SSEJSH_SH_fSE_SE_NS4_17integral_constantINS4_4UMMA5MajorELSP_0EEESQ_NSN_INSO_7ScaleInELSR_0EEESS_EEEEEENS4_6LayoutISC_NS5_IJNSA_ILi0EEESW_SW_EEEEENS5_IJNS4_10UnderscoreESZ_SZ_EEEEENS4_13SM90_TMA_LOADENS4_14ComposedLayoutINS4_7SwizzleILi2ELi4ELi3EEENS4_18smem_ptr_flag_bitsILi8EEENSV_INS5_IJNSA_ILi8EEESF_EEENS5_IJSF_SB_EEEEEEEvNS4_8identityES12_S1C_vS1D_EENS_8epilogue10collective18CollectiveEpilogueINS1F_23Sm100TmaWarpSpecializedILi2ELi2ELi64ELb0ELb0EEEJSG_NS5_IJNSV_ISE_SB_EENSV_ISF_SB_EEEEESH_SI_SH_SI_NS1F_6fusion15FusionCallbacksIS1J_NS1N_17LinearCombinationISH_fSH_fLNS_15FloatRoundStyleE2EEESG_S1M_JEEENS4_5SM1004TMEM4LOAD26SM100_TMEM_LOAD_32dp32b64xES12_S1C_NS4_39AutoVectorizingCopyWithAssumedAlignmentILi128EEENS4_14SM90_TMA_STOREES1C_S1Y_S1Y_EEEvvEEEEvNT_6ParamsE)
        /*0038*/ 	.word	0x00000000


	//----- nvinfo : EIATTR_MIN_STACK_SIZE
	.align		4
.L_27:
        /*003c*/ 	.byte	0x04, 0x12
        /*003e*/ 	.short	(.L_29 - .L_28)
	.align		4
.L_28:
        /*0040*/ 	.word	index@(_ZN7cutlass13device_kernelINS_4gemm6kernel13GemmUniversalIN4cute5tupleIJiiiiEEENS1_10collective13CollectiveMmaINS1_35MainloopSm100TmaUmmaWarpSpecializedILi12ELi2ELi4ENS5_IJNS4_1CILi1EEESB_SB_EEEEENS5_IJNSA_ILi128EEESE_NSA_ILi64EEEEEENS_12float_e4m3_tENS5_IJlSB_lEEESH_SI_NS4_8TiledMMAINS4_8MMA_AtomIJNS4_10MMA_TraitsINS4_19SM100_MMA_F8F6F4_SSEJSH_SH_fSE_SE_NS4_17integral_constantINS4_4UMMA5MajorELSP_0EEESQ_NSN_INSO_7ScaleInELSR_0EEESS_EEEEEENS4_6LayoutISC_NS5_IJNSA_ILi0EEESW_SW_EEEEENS5_IJNS4_10UnderscoreESZ_SZ_EEEEENS4_13SM90_TMA_LOADENS4_14ComposedLayoutINS4_7SwizzleILi2ELi4ELi3EEENS4_18smem_ptr_flag_bitsILi8EEENSV_INS5_IJNSA_ILi8EEESF_EEENS5_IJSF_SB_EEEEEEEvNS4_8identityES12_S1C_vS1D_EENS_8epilogue10collective18CollectiveEpilogueINS1F_23Sm100TmaWarpSpecializedILi2ELi2ELi64ELb0ELb0EEEJSG_NS5_IJNSV_ISE_SB_EENSV_ISF_SB_EEEEESH_SI_SH_SI_NS1F_6fusion15FusionCallbacksIS1J_NS1N_17LinearCombinationISH_fSH_fLNS_15FloatRoundStyleE2EEESG_S1M_JEEENS4_5SM1004TMEM4LOAD26SM100_TMEM_LOAD_32dp32b64xES12_S1C_NS4_39AutoVectorizingCopyWithAssumedAlignmentILi128EEENS4_14SM90_TMA_STOREES1C_S1Y_S1Y_EEEvvEEEEvNT_6ParamsE)
        /*0044*/ 	.word	0x00000000
.L_29:


//--------------------- .nv.compat                --------------------------
	.section	.nv.compat,"",@"SHT_CUDA_COMPAT_INFO"
	.align	4
        /*0000*/ 	.byte	0x02, 0x09, 0x01, 0x00, 0x02, 0x02, 0x02, 0x00, 0x02, 0x05, 0x05, 0x00, 0x03, 0x07, 0x01, 0x01
        /*0010*/ 	.byte	0x02, 0x03, 0x01, 0x00, 0x02, 0x06, 0x01, 0x00, 0x04, 0x0b, 0x08, 0x00, 0x09, 0x00, 0x00, 0x00
        /*0020*/ 	.byte	0x00, 0x00, 0x00, 0x00


//--------------------- .nv.info._ZN7cutlass13device_kernelINS_4gemm6kernel13GemmUniversalIN4cute5tupleIJiiiiEEENS1_10collective13CollectiveMmaINS1_35MainloopSm100TmaUmmaWarpSpecializedILi12ELi2ELi4ENS5_IJNS4_1CILi1EEESB_SB_EEEEENS5_IJNSA_ILi128EEESE_NSA_ILi64EEEEEENS_12float_e4m3_tENS5_IJlSB_lEEESH_SI_NS4_8TiledMMAINS4_8MMA_AtomIJNS4_10MMA_TraitsINS4_19SM100_MMA_F8F6F4_SSEJSH_SH_fSE_SE_NS4_17integral_constantINS4_4UMMA5MajorELSP_0EEESQ_NSN_INSO_7ScaleInELSR_0EEESS_EEEEEENS4_6LayoutISC_NS5_IJNSA_ILi0EEESW_SW_EEEEENS5_IJNS4_10UnderscoreESZ_SZ_EEEEENS4_13SM90_TMA_LOADENS4_14ComposedLayoutINS4_7SwizzleILi2ELi4ELi3EEENS4_18smem_ptr_flag_bitsILi8EEENSV_INS5_IJNSA_ILi8EEESF_EEENS5_IJSF_SB_EEEEEEEvNS4_8identityES12_S1C_vS1D_EENS_8epilogue10collective18CollectiveEpilogueINS1F_23Sm100TmaWarpSpecializedILi2ELi2ELi64ELb0ELb0EEEJSG_NS5_IJNSV_ISE_SB_EENSV_ISF_SB_EEEEESH_SI_SH_SI_NS1F_6fusion15FusionCallbacksIS1J_NS1N_17LinearCombinationISH_fSH_fLNS_15FloatRoundStyleE2EEESG_S1M_JEEENS4_5SM1004TMEM4LOAD26SM100_TMEM_LOAD_32dp32b64xES12_S1C_NS4_39AutoVectorizingCopyWithAssumedAlignmentILi128EEENS4_14SM90_TMA_STOREES1C_S1Y_S1Y_EEEvvEEEEvNT_6ParamsE --------------------------
	.section	.nv.info._ZN7cutlass13device_kernelINS_4gemm6kernel13GemmUniversalIN4cute5tupleIJiiiiEEENS1_10collective13CollectiveMmaINS1_35MainloopSm100TmaUmmaWarpSpecializedILi12ELi2ELi4ENS5_IJNS4_1CILi1EEESB_SB_EEEEENS5_IJNSA_ILi128EEESE_NSA_ILi64EEEEEENS_12float_e4m3_tENS5_IJlSB_lEEESH_SI_NS4_8TiledMMAINS4_8MMA_AtomIJNS4_10MMA_TraitsINS4_19SM100_MMA_F8F6F4_SSEJSH_SH_fSE_SE_NS4_17integral_constantINS4_4UMMA5MajorELSP_0EEESQ_NSN_INSO_7ScaleInELSR_0EEESS_EEEEEENS4_6LayoutISC_NS5_IJNSA_ILi0EEESW_SW_EEEEENS5_IJNS4_10UnderscoreESZ_SZ_EEEEENS4_13SM90_TMA_LOADENS4_14ComposedLayoutINS4_7SwizzleILi2ELi4ELi3EEENS4_18smem_ptr_flag_bitsILi8EEENSV_INS5_IJNSA_ILi8EEESF_EEENS5_IJSF_SB_EEEEEEEvNS4_8identityES12_S1C_vS1D_EENS_8epilogue10collective18CollectiveEpilogueINS1F_23Sm100TmaWarpSpecializedILi2ELi2ELi64ELb0ELb0EEEJSG_NS5_IJNSV_ISE_SB_EENSV_ISF_SB_EEEEESH_SI_SH_SI_NS1F_6fusion15FusionCallbacksIS1J_NS1N_17LinearCombinationISH_fSH_fLNS_15FloatRoundStyleE2EEESG_S1M_JEEENS4_5SM1004TMEM4LOAD26SM100_TMEM_LOAD_32dp32b64xES12_S1C_NS4_39AutoVectorizingCopyWithAssumedAlignmentILi128EEENS4_14SM90_TMA_STOREES1C_S1Y_S1Y_EEEvvEEEEvNT_6ParamsE,"",@"SHT_CUDA_INFO"
	.sectionflags	@""
	.align	4


	//----- nvinfo : EIATTR_CUDA_API_VERSION
	.align		4
        /*0000*/ 	.byte	0x04, 0x37
        /*0002*/ 	.short	(.L_31 - .L_30)
.L_30:
        /*0004*/ 	.word	0x00000082


	//----- nvinfo : EIATTR_KPARAM_INFO
	.align		4
.L_31:
        /*0008*/ 	.byte	0x04, 0x17
        /*000a*/ 	.short	(.L_33 - .L_32)
.L_32:
        /*000c*/ 	.word	0x00000000
        /*0010*/ 	.short	0x0000
        /*0012*/ 	.short	0x0000
        /*0014*/ 	.byte	0x00, 0xf0, 0x01, 0x20


	//----- nvinfo : EIATTR_AT_ENTRY_FRAGMENTS
	.align		4
.L_33:
        /*0018*/ 	.byte	0x04, 0x4f
        /*001a*/ 	.short	(.L_35 - .L_34)


	//   ....[0]....
.L_34:
        /*001c*/ 	.word	0x00000006


	//----- nvinfo : EIATTR_RESERVED_SMEM_USED
	.align		4
.L_35:
        /*0020*/ 	.byte	0x01, 0x41
	.zero		2


	//----- nvinfo : EIATTR_SPARSE_MMA_MASK
	.align		4
        /*0024*/ 	.byte	0x03, 0x50
        /*0026*/ 	.short	0x0000


	//----- nvinfo : EIATTR_TCGEN05_1CTA_USED
	.align		4
        /*0028*/ 	.byte	0x01, 0x51
	.zero		2


	//----- nvinfo : EIATTR_MAXREG_COUNT
	.align		4
        /*002c*/ 	.byte	0x03, 0x1b
        /*002e*/ 	.short	0x00ff


	//----- nvinfo : EIATTR_NUM_BARRIERS
	.align		4
        /*0030*/ 	.byte	0x02, 0x4c
        /*0032*/ 	.byte	0x07
	.zero		1


	//----- nvinfo : EIATTR_EXTERNS
	.align		4
        /*0034*/ 	.byte	0x04, 0x0f
        /*0036*/ 	.short	(.L_37 - .L_36)


	//   ....[0]....
	.align		4
.L_36:
        /*0038*/ 	.word	index@(__assertfail)


	//----- nvinfo : EIATTR_MERCURY_ISA_VERSION
	.align		4
.L_37:
        /*003c*/ 	.byte	0x03, 0x5f
        /*003e*/ 	.short	0x0101


	//----- nvinfo : EIATTR_INT_WARP_WIDE_INSTR_OFFSETS
	.align		4
        /*0040*/ 	.byte	0x04, 0x31
        /*0042*/ 	.short	(.L_39 - .L_38)


	//   ....[0]....
.L_38:
        /*0044*/ 	.word	0x00001eb0


	//   ....[1]....
        /*0048*/ 	.word	0x00003ca0


	//   ....[2]....
        /*004c*/ 	.word	0x00003cc0


	//   ....[3]....
        /*0050*/ 	.word	0x00003cf0


	//   ....[4]....
        /*0054*/ 	.word	0x00004620


	//   ....[5]....
        /*0058*/ 	.word	0x00004690


	//   ....[6]....
        /*005c*/ 	.word	0x00004870


	//   ....[7]....
        /*0060*/ 	.word	0x000049d0


	//----- nvinfo : EIATTR_COOP_GROUP_MASK_REGIDS
	.align		4
.L_39:
        /*0064*/ 	.byte	0x04, 0x29
        /*0066*/ 	.short	(.L_41 - .L_40)


	//   ....[0]....
.L_40:
        /*0068*/ 	.word	0xffffffff


	//   ....[1]....
        /*006c*/ 	.word	0xffffffff


	//   ....[2]....
        /*0070*/ 	.word	0xffffffff


	//   ....[3]....
        /*0074*/ 	.word	0xffffffff


	//   ....[4]....
        /*0078*/ 	.word	0xffffffff


	//   ....[5]....
        /*007c*/ 	.word	0xffffffff


	//   ....[6]....
        /*0080*/ 	.word	0xffffffff


	//   ....[7]....
        /*0084*/ 	.word	0xffffffff


	//   ....[8]....
        /*0088*/ 	.word	0xffffffff


	//   ....[9]....
        /*008c*/ 	.word	0xffffffff


	//   ....[10]....
        /*0090*/ 	.word	0xffffffff


	//   ....[11]....
        /*0094*/ 	.word	0xffffffff


	//   ....[12]....
        /*0098*/ 	.word	0xffffffff


	//----- nvinfo : EIATTR_COOP_GROUP_INSTR_OFFSETS
	.align		4
.L_41:
        /*009c*/ 	.byte	0x04, 0x28
        /*009e*/ 	.short	(.L_43 - .L_42)


	//   ....[0]....
.L_42:
        /*00a0*/ 	.word	0x00000090


	//   ....[1]....
        /*00a4*/ 	.word	0x000004d0


	//   ....[2]....
        /*00a8*/ 	.word	0x00000770


	//   ....[3]....
        /*00ac*/ 	.word	0x000008d0


	//   ....[4]....
        /*00b0*/ 	.word	0x000009d0


	//   ....[5]....
        /*00b4*/ 	.word	0x00000b40


	//   ....[6]....
        /*00b8*/ 	.word	0x00000ce0


	//   ....[7]....
        /*00bc*/ 	.word	0x00001d90


	//   ....[8]....
        /*00c0*/ 	.word	0x00002ff0


	//   ....[9]....
        /*00c4*/ 	.word	0x00003200


	//   ....[10]....
        /*00c8*/ 	.word	0x00003230


	//   ....[11]....
        /*00cc*/ 	.word	0x00003b80


	//   ....[12]....
        /*00d0*/ 	.word	0x00003db0


	//----- nvinfo : EIATTR_VRC_CTA_INIT_COUNT
	.align		4
.L_43:
        /*00d4*/ 	.byte	0x02, 0x4a
        /*00d6*/ 	.byte	0x80
	.zero		1


	//----- nvinfo : EIATTR_SYSCALL_OFFSETS
	.align		4
        /*00d8*/ 	.byte	0x04, 0x46
        /*00da*/ 	.short	(.L_45 - .L_44)


	//   ....[0]....
.L_44:
        /*00dc*/ 	.word	0x00005400


	//   ....[1]....
        /*00e0*/ 	.word	0x00005540


	//   ....[2]....
        /*00e4*/ 	.word	0x00005da0


	//   ....[3]....
        /*00e8*/ 	.word	0x000073b0


	//----- nvinfo : EIATTR_MBARRIER_INSTR_OFFSETS
	.align		4
.L_45:
        /*00ec*/ 	.byte	0x04, 0x39
        /*00ee*/ 	.short	(.L_47 - .L_46)


	//   ....[0]....
.L_46:
        /*00f0*/ 	.word	0x000005d0
        /*00f4*/ 	.word	0x000000ff
        /*00f8*/ 	.word	0x00000000
        /*00fc*/ 	.short	0x0100
        /*00fe*/ 	.byte	0x05
	.zero		1


	//   ....[1]....
        /*0100*/ 	.word	0x000005e0
        /*0104*/ 	.word	0x000000ff
        /*0108*/ 	.word	0x00000060
        /*010c*/ 	.short	0x0100
        /*010e*/ 	.byte	0x05
	.zero		1


	//   ....[2]....
        /*0110*/ 	.word	0x000005f0
        /*0114*/ 	.word	0x000000ff
        /*0118*/ 	.word	0x00000008
        /*011c*/ 	.short	0x0100
        /*011e*/ 	.byte	0x05
	.zero		1


	//   ....[3]....
        /*0120*/ 	.word	0x00000600
        /*0124*/ 	.word	0x000000ff
        /*0128*/ 	.word	0x00000068
        /*012c*/ 	.short	0x0100
        /*012e*/ 	.byte	0x05
	.zero		1


	//   ....[4]....
        /*0130*/ 	.word	0x00000610
        /*0134*/ 	.word	0x000000ff
        /*0138*/ 	.word	0x00000010
        /*013c*/ 	.short	0x0100
        /*013e*/ 	.byte	0x05
	.zero		1


	//   ....[5]....
        /*0140*/ 	.word	0x00000620
        /*0144*/ 	.word	0x000000ff
        /*0148*/ 	.word	0x00000070
        /*014c*/ 	.short	0x0100
        /*014e*/ 	.byte	0x05
	.zero		1


	//   ....[6]....
        /*0150*/ 	.word	0x00000630
        /*0154*/ 	.word	0x000000ff
        /*0158*/ 	.word	0x00000018
        /*015c*/ 	.short	0x0100
        /*015e*/ 	.byte	0x05
	.zero		1


	//   ....[7]....
        /*0160*/ 	.word	0x00000640
        /*0164*/ 	.word	0x000000ff
        /*0168*/ 	.word	0x00000078
        /*016c*/ 	.short	0x0100
        /*016e*/ 	.byte	0x05
	.zero		1


	//   ....[8]....
        /*0170*/ 	.word	0x00000650
        /*0174*/ 	.word	0x000000ff
        /*0178*/ 	.word	0x00000020
        /*017c*/ 	.short	0x0100
        /*017e*/ 	.byte	0x05
	.zero		1


	//   ....[9]....
        /*0180*/ 	.word	0x00000660
        /*0184*/ 	.word	0x000000ff
        /*0188*/ 	.word	0x00000080
        /*018c*/ 	.short	0x0100
        /*018e*/ 	.byte	0x05
	.zero		1


	//   ....[10]....
        /*0190*/ 	.word	0x00000670
        /*0194*/ 	.word	0x000000ff
        /*0198*/ 	.word	0x00000028
        /*019c*/ 	.short	0x0100
        /*019e*/ 	.byte	0x05
	.zero		1


	//   ....[11]....
        /*01a0*/ 	.word	0x00000680
        /*01a4*/ 	.word	0x000000ff
        /*01a8*/ 	.word	0x00000088
        /*01ac*/ 	.short	0x0100
        /*01ae*/ 	.byte	0x05
	.zero		1


	//   ....[12]....
        /*01b0*/ 	.word	0x00000690
        /*01b4*/ 	.word	0x000000ff
        /*01b8*/ 	.word	0x00000030
        /*01bc*/ 	.short	0x0100
        /*01be*/ 	.byte	0x05
	.zero		1


	//   ....[13]....
        /*01c0*/ 	.word	0x000006a0
        /*01c4*/ 	.word	0x000000ff
        /*01c8*/ 	.word	0x00000090
        /*01cc*/ 	.short	0x0100
        /*01ce*/ 	.byte	0x05
	.zero		1


	//   ....[14]....
        /*01d0*/ 	.word	0x000006b0
        /*01d4*/ 	.word	0x000000ff
        /*01d8*/ 	.word	0x00000038
        /*01dc*/ 	.short	0x0100
        /*01de*/ 	.byte	0x05
	.zero		1


	//   ....[15]....
        /*01e0*/ 	.word	0x000006c0
        /*01e4*/ 	.word	0x000000ff
        /*01e8*/ 	.word	0x00000098
        /*01ec*/ 	.short	0x0100
        /*01ee*/ 	.byte	0x05
	.zero		1


	//   ....[16]....
        /*01f0*/ 	.word	0x000006d0
        /*01f4*/ 	.word	0x000000ff
        /*01f8*/ 	.word	0x00000040
        /*01fc*/ 	.short	0x0100
        /*01fe*/ 	.byte	0x05
	.zero		1


	//   ....[17]....
        /*0200*/ 	.word	0x000006e0
        /*0204*/ 	.word	0x000000ff
        /*0208*/ 	.word	0x000000a0
        /*020c*/ 	.short	0x0100
        /*020e*/ 	.byte	0x05
	.zero		1


	//   ....[18]....
        /*0210*/ 	.word	0x000006f0
        /*0214*/ 	.word	0x000000ff
        /*0218*/ 	.word	0x00000048
        /*021c*/ 	.short	0x0100
        /*021e*/ 	.byte	0x05
	.zero		1


	//   ....[19]....
        /*0220*/ 	.word	0x00000700
        /*0224*/ 	.word	0x000000ff
        /*0228*/ 	.word	0x000000a8
        /*022c*/ 	.short	0x0100
        /*022e*/ 	.byte	0x05
	.zero		1


	//   ....[20]....
        /*0230*/ 	.word	0x00000710
        /*0234*/ 	.word	0x000000ff
        /*0238*/ 	.word	0x00000050
        /*023c*/ 	.short	0x0100
        /*023e*/ 	.byte	0x05
	.zero		1


	//   ....[21]....
        /*0240*/ 	.word	0x00000720
        /*0244*/ 	.word	0x000000ff
        /*0248*/ 	.word	0x000000b0
        /*024c*/ 	.short	0x0100
        /*024e*/ 	.byte	0x05
	.zero		1


	//   ....[22]....
        /*0250*/ 	.word	0x00000730
        /*0254*/ 	.word	0x000000ff
        /*0258*/ 	.word	0x00000058
        /*025c*/ 	.short	0x0100
        /*025e*/ 	.byte	0x05
	.zero		1


	//   ....[23]....
        /*0260*/ 	.word	0x00000740
        /*0264*/ 	.word	0x000000ff
        /*0268*/ 	.word	0x000000b8
        /*026c*/ 	.short	0x0100
        /*026e*/ 	.byte	0x05
	.zero		1


	//   ....[24]....
        /*0270*/ 	.word	0x00000880
        /*0274*/ 	.word	0x000000ff
        /*0278*/ 	.word	0x000000c0
        /*027c*/ 	.short	0x0100
        /*027e*/ 	.byte	0x07
	.zero		1


	//   ....[25]....
        /*0280*/ 	.word	0x00000890
        /*0284*/ 	.word	0x000000ff
        /*0288*/ 	.word	0x000000d0
        /*028c*/ 	.short	0x0100
        /*028e*/ 	.byte	0x07
	.zero		1


	//   ....[26]....
        /*0290*/ 	.word	0x000008a0
        /*0294*/ 	.word	0x000000ff
        /*0298*/ 	.word	0x000000c8
        /*029c*/ 	.short	0x0100
        /*029e*/ 	.byte	0x07
	.zero		1


	//   ....[27]....
        /*02a0*/ 	.word	0x000008b0
        /*02a4*/ 	.word	0x000000ff
        /*02a8*/ 	.word	0x000000d8
        /*02ac*/ 	.short	0x0100
        /*02ae*/ 	.byte	0x07
	.zero		1


	//   ....[28]....
        /*02b0*/ 	.word	0x000009a0
        /*02b4*/ 	.word	0x000000ff
        /*02b8*/ 	.word	0x000000e0
        /*02bc*/ 	.short	0x0100
        /*02be*/ 	.byte	0x05
	.zero		1


	//   ....[29]....
        /*02c0*/ 	.word	0x000009b0
        /*02c4*/ 	.word	0x000000ff
        /*02c8*/ 	.word	0x000000e8
        /*02cc*/ 	.short	0x0100
        /*02ce*/ 	.byte	0x05
	.zero		1


	//   ....[30]....
        /*02d0*/ 	.word	0x00000af0
        /*02d4*/ 	.word	0x000000ff
        /*02d8*/ 	.word	0x000000f0
        /*02dc*/ 	.short	0x0100
        /*02de*/ 	.byte	0x05
	.zero		1


	//   ....[31]....
        /*02e0*/ 	.word	0x00000b00
        /*02e4*/ 	.word	0x000000ff
        /*02e8*/ 	.word	0x00000100
        /*02ec*/ 	.short	0x0100
        /*02ee*/ 	.byte	0x05
	.zero		1


	//   ....[32]....
        /*02f0*/ 	.word	0x00000b10
        /*02f4*/ 	.word	0x000000ff
        /*02f8*/ 	.word	0x000000f8
        /*02fc*/ 	.short	0x0100
        /*02fe*/ 	.byte	0x05
	.zero		1


	//   ....[33]....
        /*0300*/ 	.word	0x00000b20
        /*0304*/ 	.word	0x000000ff
        /*0308*/ 	.word	0x00000108
        /*030c*/ 	.short	0x0100
        /*030e*/ 	.byte	0x05
	.zero		1


	//   ....[34]....
        /*0310*/ 	.word	0x00000c50
        /*0314*/ 	.word	0x000000ff
        /*0318*/ 	.word	0x00000110
        /*031c*/ 	.short	0x0100
        /*031e*/ 	.byte	0x07
	.zero		1


	//   ....[35]....
        /*0320*/ 	.word	0x00000c60
        /*0324*/ 	.word	0x000000ff
        /*0328*/ 	.word	0x00000130
        /*032c*/ 	.short	0x0100
        /*032e*/ 	.byte	0x07
	.zero		1


	//   ....[36]....
        /*0330*/ 	.word	0x00000c70
        /*0334*/ 	.word	0x000000ff
        /*0338*/ 	.word	0x00000118
        /*033c*/ 	.short	0x0100
        /*033e*/ 	.byte	0x07
	.zero		1


	//   ....[37]....
        /*0340*/ 	.word	0x00000c80
        /*0344*/ 	.word	0x000000ff
        /*0348*/ 	.word	0x00000138
        /*034c*/ 	.short	0x0100
        /*034e*/ 	.byte	0x07
	.zero		1


	//   ....[38]....
        /*0350*/ 	.word	0x00000c90
        /*0354*/ 	.word	0x000000ff
        /*0358*/ 	.word	0x00000120
        /*035c*/ 	.short	0x0100
        /*035e*/ 	.byte	0x07
	.zero		1


	//   ....[39]....
        /*0360*/ 	.word	0x00000ca0
        /*0364*/ 	.word	0x000000ff
        /*0368*/ 	.word	0x00000140
        /*036c*/ 	.short	0x0100
        /*036e*/ 	.byte	0x07
	.zero		1


	//   ....[40]....
        /*0370*/ 	.word	0x00000cb0
        /*0374*/ 	.word	0x000000ff
        /*0378*/ 	.word	0x00000128
        /*037c*/ 	.short	0x0100
        /*037e*/ 	.byte	0x07
	.zero		1


	//   ....[41]....
        /*0380*/ 	.word	0x00000cc0
        /*0384*/ 	.word	0x000000ff
        /*0388*/ 	.word	0x00000148
        /*038c*/ 	.short	0x0100
        /*038e*/ 	.byte	0x07
	.zero		1


	//   ....[42]....
        /*0390*/ 	.word	0x00000db0
        /*0394*/ 	.word	0x000000ff
        /*0398*/ 	.word	0x00000150
        /*039c*/ 	.short	0x0100
        /*039e*/ 	.byte	0x05
	.zero		1


	//   ....[43]....
        /*03a0*/ 	.word	0x00000dc0
        /*03a4*/ 	.word	0x000000ff
        /*03a8*/ 	.word	0x00000160
        /*03ac*/ 	.short	0x0100
        /*03ae*/ 	.byte	0x05
	.zero		1


	//   ....[44]....
        /*03b0*/ 	.word	0x00000dd0
        /*03b4*/ 	.word	0x000000ff
        /*03b8*/ 	.word	0x00000158
        /*03bc*/ 	.short	0x0100
        /*03be*/ 	.byte	0x05
	.zero		1


	//   ....[45]....
        /*03c0*/ 	.word	0x00000de0
        /*03c4*/ 	.word	0x000000ff
        /*03c8*/ 	.word	0x00000168
        /*03cc*/ 	.short	0x0100
        /*03ce*/ 	.byte	0x05
	.zero		1


	//   ....[46]....
        /*03d0*/ 	.word	0x000016b0
        /*03d4*/ 	.word	0x00000003
        /*03d8*/ 	.word	0x00000160
        /*03dc*/ 	.short	0x010a
        /*03de*/ 	.byte	0xff
	.zero		1


	//   ....[47]....
        /*03e0*/ 	.word	0x000016e0
        /*03e4*/ 	.word	0x00000003
        /*03e8*/ 	.word	0x00000150
        /*03ec*/ 	.short	0x0101
        /*03ee*/ 	.byte	0xff
	.zero		1


	//   ....[48]....
        /*03f0*/ 	.word	0x000017b0
        /*03f4*/ 	.word	0x000000ff
        /*03f8*/ 	.word	0x00000060
        /*03fc*/ 	.short	0x010a
        /*03fe*/ 	.byte	0x08
	.zero		1


	//   ....[49]....
        /*0400*/ 	.word	0x00001850
        /*0404*/ 	.word	0x000000ff
        /*0408*/ 	.word	0x00000060
        /*040c*/ 	.short	0x010a
        /*040e*/ 	.byte	0x21
	.zero		1


	//   ....[50]....
        /*0410*/ 	.word	0x000019b0
        /*0414*/ 	.word	0x000000ff
        /*0418*/ 	.word	0x00000060
        /*041c*/ 	.short	0x010a
        /*041e*/ 	.byte	0x08
	.zero		1


	//   ....[51]....
        /*0420*/ 	.word	0x00001aa0
        /*0424*/ 	.word	0x000000ff
        /*0428*/ 	.word	0x000000e8
        /*042c*/ 	.short	0x0101
        /*042e*/ 	.byte	0x04
	.zero		1


	//   ....[52]....
        /*0430*/ 	.word	0x00001ac0
        /*0434*/ 	.word	0x000000ff
        /*0438*/ 	.word	0x00000060
        /*043c*/ 	.short	0x010a
        /*043e*/ 	.byte	0x08
	.zero		1


	//   ....[53]....
        /*0440*/ 	.word	0x00001b40
        /*0444*/ 	.word	0x000000ff
        /*0448*/ 	.word	0x00000060
        /*044c*/ 	.short	0x010a
        /*044e*/ 	.byte	0x11
	.zero		1


	//   ....[54]....
        /*0450*/ 	.word	0x00001ca0
        /*0454*/ 	.word	0x000000ff
        /*0458*/ 	.word	0x00000060
        /*045c*/ 	.short	0x010a
        /*045e*/ 	.byte	0x08
	.zero		1


	//   ....[55]....
        /*0460*/ 	.word	0x00001dc0
        /*0464*/ 	.word	0x00000002
        /*0468*/ 	.word	0x000000f0
        /*046c*/ 	.short	0x010a
        /*046e*/ 	.byte	0xff
	.zero		1


	//   ....[56]....
        /*0470*/ 	.word	0x00001e80
        /*0474*/ 	.word	0x00000002
        /*0478*/ 	.word	0x00000000
        /*047c*/ 	.short	0x0101
        /*047e*/ 	.byte	0xff
	.zero		1


	//   ....[57]....
        /*0480*/ 	.word	0x000023e0
        /*0484*/ 	.word	0x000000ff
        /*0488*/ 	.word	0x00000000
        /*048c*/ 	.short	0x010a
        /*048e*/ 	.byte	0x05
	.zero		1


	//   ....[58]....
        /*0490*/ 	.word	0x00002470
        /*0494*/ 	.word	0x000000ff
        /*0498*/ 	.word	0x00000000
        /*049c*/ 	.short	0x010a
        /*049e*/ 	.byte	0x05
	.zero		1


	//   ....[59]....
        /*04a0*/ 	.word	0x00002500
        /*04a4*/ 	.word	0x000000ff
        /*04a8*/ 	.word	0x00000000
        /*04ac*/ 	.short	0x010a
        /*04ae*/ 	.byte	0x05
	.zero		1


	//   ....[60]....
        /*04b0*/ 	.word	0x00002590
        /*04b4*/ 	.word	0x000000ff
        /*04b8*/ 	.word	0x00000000
        /*04bc*/ 	.short	0x010a
        /*04be*/ 	.byte	0x05
	.zero		1


	//   ....[61]....
        /*04c0*/ 	.word	0x00002620
        /*04c4*/ 	.word	0x000000ff
        /*04c8*/ 	.word	0x00000000
        /*04cc*/ 	.short	0x010a
        /*04ce*/ 	.byte	0x05
	.zero		1


	//   ....[62]....
        /*04d0*/ 	.word	0x000026b0
        /*04d4*/ 	.word	0x000000ff
        /*04d8*/ 	.word	0x00000000
        /*04dc*/ 	.short	0x010a
        /*04de*/ 	.byte	0x05
	.zero		1


	//   ....[63]....
        /*04e0*/ 	.word	0x00002740
        /*04e4*/ 	.word	0x000000ff
        /*04e8*/ 	.word	0x00000000
        /*04ec*/ 	.short	0x010a
        /*04ee*/ 	.byte	0x05
	.zero		1


	//   ....[64]....
        /*04f0*/ 	.word	0x000027d0
        /*04f4*/ 	.word	0x000000ff
        /*04f8*/ 	.word	0x00000000
        /*04fc*/ 	.short	0x010a
        /*04fe*/ 	.byte	0x05
	.zero		1


	//   ....[65]....
        /*0500*/ 	.word	0x00002860
        /*0504*/ 	.word	0x000000ff
        /*0508*/ 	.word	0x00000000
        /*050c*/ 	.short	0x010a
        /*050e*/ 	.byte	0x05
	.zero		1


	//   ....[66]....
        /*0510*/ 	.word	0x000028f0
        /*0514*/ 	.word	0x000000ff
        /*0518*/ 	.word	0x00000000
        /*051c*/ 	.short	0x010a
        /*051e*/ 	.byte	0x05
	.zero		1


	//   ....[67]....
        /*0520*/ 	.word	0x00002980
        /*0524*/ 	.word	0x000000ff
        /*0528*/ 	.word	0x00000000
        /*052c*/ 	.short	0x010a
        /*052e*/ 	.byte	0x05
	.zero		1


	//   ....[68]....
        /*0530*/ 	.word	0x00002a20
        /*0534*/ 	.word	0x00000000
        /*0538*/ 	.word	0x00000000
        /*053c*/ 	.short	0x010a
        /*053e*/ 	.byte	0xff
	.zero		1


	//   ....[69]....
        /*0540*/ 	.word	0x00002b40
        /*0544*/ 	.word	0x00000000
        /*0548*/ 	.word	0x00000150
        /*054c*/ 	.short	0x010a
        /*054e*/ 	.byte	0xff
	.zero		1


	//   ....[70]....
        /*0550*/ 	.word	0x00002ba0
        /*0554*/ 	.word	0x00000004
        /*0558*/ 	.word	0x00000000
        /*055c*/ 	.short	0x0101
        /*055e*/ 	.byte	0xff
	.zero		1


	//   ....[71]....
        /*0560*/ 	.word	0x00002bc0
        /*0564*/ 	.word	0x000000ff
        /*0568*/ 	.word	0x00000100
        /*056c*/ 	.short	0x010a
        /*056e*/ 	.byte	0x05
	.zero		1


	//   ....[72]....
        /*0570*/ 	.word	0x00002ce0
        /*0574*/ 	.word	0x00000000
        /*0578*/ 	.word	0x000000f0
        /*057c*/ 	.short	0x010a
        /*057e*/ 	.byte	0xff
	.zero		1


	//   ....[73]....
        /*0580*/ 	.word	0x00002df0
        /*0584*/ 	.word	0x00000000
        /*0588*/ 	.word	0x00000000
        /*058c*/ 	.short	0x0101
        /*058e*/ 	.byte	0xff
	.zero		1


	//   ....[74]....
        /*0590*/ 	.word	0x00002e80
        /*0594*/ 	.word	0x000000ff
        /*0598*/ 	.word	0x00000100
        /*059c*/ 	.short	0x0106
        /*059e*/ 	.byte	0x05
	.zero		1


	//   ....[75]....
        /*05a0*/ 	.word	0x00002ea0
        /*05a4*/ 	.word	0x000000ff
        /*05a8*/ 	.word	0x00000100
        /*05ac*/ 	.short	0x010a
        /*05ae*/ 	.byte	0x05
	.zero		1


	//   ....[76]....
        /*05b0*/ 	.word	0x00002f30
        /*05b4*/ 	.word	0x000000ff
        /*05b8*/ 	.word	0x00000100
        /*05bc*/ 	.short	0x0106
        /*05be*/ 	.byte	0x04
	.zero		1


	//   ....[77]....
        /*05c0*/ 	.word	0x00002f70
        /*05c4*/ 	.word	0x00000000
        /*05c8*/ 	.word	0x00000100
        /*05cc*/ 	.short	0x010a
        /*05ce*/ 	.byte	0xff
	.zero		1


	//   ....[78]....
        /*05d0*/ 	.word	0x00003470
        /*05d4*/ 	.word	0x00000000
        /*05d8*/ 	.word	0x000000f0
        /*05dc*/ 	.short	0x010a
        /*05de*/ 	.byte	0xff
	.zero		1


	//   ....[79]....
        /*05e0*/ 	.word	0x00003580
        /*05e4*/ 	.word	0x00000003
        /*05e8*/ 	.word	0x00000000
        /*05ec*/ 	.short	0x0101
        /*05ee*/ 	.byte	0xff
	.zero		1


	//   ....[80]....
        /*05f0*/ 	.word	0x00003590
        /*05f4*/ 	.word	0x000000ff
        /*05f8*/ 	.word	0x00000000
        /*05fc*/ 	.short	0x010a
        /*05fe*/ 	.byte	0x04
	.zero		1


	//   ....[81]....
        /*0600*/ 	.word	0x000035b0
        /*0604*/ 	.word	0x000000ff
        /*0608*/ 	.word	0x00000130
        /*060c*/ 	.short	0x010a
        /*060e*/ 	.byte	0x08
	.zero		1


	//   ....[82]....
        /*0610*/ 	.word	0x00003680
        /*0614*/ 	.word	0x000000ff
        /*0618*/ 	.word	0x00000000
        /*061c*/ 	.short	0x010a
        /*061e*/ 	.byte	0x07
	.zero		1


	//   ....[83]....
        /*0620*/ 	.word	0x000037c0
        /*0624*/ 	.word	0x000000ff
        /*0628*/ 	.word	0x00000000
        /*062c*/ 	.short	0x010a
        /*062e*/ 	.byte	0x04
	.zero		1


	//   ....[84]....
        /*0630*/ 	.word	0x000039b0
        /*0634*/ 	.word	0x000000ff
        /*0638*/ 	.word	0x00000000
        /*063c*/ 	.short	0x010a
        /*063e*/ 	.byte	0x05
	.zero		1


	//   ....[85]....
        /*0640*/ 	.word	0x00003a40
        /*0644*/ 	.word	0x000000ff
        /*0648*/ 	.word	0x00000000
        /*064c*/ 	.short	0x010a
        /*064e*/ 	.byte	0x05
	.zero		1


	//   ....[86]....
        /*0650*/ 	.word	0x00003ad0
        /*0654*/ 	.word	0x000000ff
        /*0658*/ 	.word	0x00000000
        /*065c*/ 	.short	0x010a
        /*065e*/ 	.byte	0x05
	.zero		1


	//   ....[87]....
        /*0660*/ 	.word	0x00003b60
        /*0664*/ 	.word	0x000000ff
        /*0668*/ 	.word	0x00000000
        /*066c*/ 	.short	0x010a
        /*066e*/ 	.byte	0x07
	.zero		1


	//   ....[88]....
        /*0670*/ 	.word	0x00003fc0
        /*0674*/ 	.word	0x00000000
        /*0678*/ 	.word	0x000000f0
        /*067c*/ 	.short	0x010a
        /*067e*/ 	.byte	0xff
	.zero		1


	//   ....[89]....
        /*0680*/ 	.word	0x00004080
        /*0684*/ 	.word	0x00000000
        /*0688*/ 	.word	0x00000000
        /*068c*/ 	.short	0x0101
        /*068e*/ 	.byte	0xff
	.zero		1


	//   ....[90]....
        /*0690*/ 	.word	0x000043a0
        /*0694*/ 	.word	0x000000ff
        /*0698*/ 	.word	0x000000e8
        /*069c*/ 	.short	0x010a
        /*069e*/ 	.byte	0x07
	.zero		1


	//   ....[91]....
        /*06a0*/ 	.word	0x00004590
        /*06a4*/ 	.word	0x000000ff
        /*06a8*/ 	.word	0x000000d0
        /*06ac*/ 	.short	0x010a
        /*06ae*/ 	.byte	0x07
	.zero		1


	//   ....[92]....
        /*06b0*/ 	.word	0x00004760
        /*06b4*/ 	.word	0x000000ff
        /*06b8*/ 	.word	0x000000c0
        /*06bc*/ 	.short	0x010b
        /*06be*/ 	.byte	0x07
	.zero		1


	//   ....[93]....
        /*06c0*/ 	.word	0x000047d0
        /*06c4*/ 	.word	0x000000ff
        /*06c8*/ 	.word	0x00000000
        /*06cc*/ 	.short	0x0101
        /*06ce*/ 	.byte	0x08
	.zero		1


	//   ....[94]....
        /*06d0*/ 	.word	0x00004800
        /*06d4*/ 	.word	0x000000ff
        /*06d8*/ 	.word	0x000000d8
        /*06dc*/ 	.short	0x010a
        /*06de*/ 	.byte	0x07
	.zero		1


	//   ....[95]....
        /*06e0*/ 	.word	0x00004a10
        /*06e4*/ 	.word	0x000000ff
        /*06e8*/ 	.word	0x000000c8
        /*06ec*/ 	.short	0x010b
        /*06ee*/ 	.byte	0x07
	.zero		1


	//   ....[96]....
        /*06f0*/ 	.word	0x00004a30
        /*06f4*/ 	.word	0x000000ff
        /*06f8*/ 	.word	0x00000000
        /*06fc*/ 	.short	0x0101
        /*06fe*/ 	.byte	0x0d
	.zero		1


	//   ....[97]....
        /*0700*/ 	.word	0x00004a60
        /*0704*/ 	.word	0x000000ff
        /*0708*/ 	.word	0x000000d0
        /*070c*/ 	.short	0x010a
        /*070e*/ 	.byte	0x07
	.zero		1


	//   ....[98]....
        /*0710*/ 	.word	0x00004aa0
        /*0714*/ 	.word	0x00000000
        /*0718*/ 	.word	0x000000d8
        /*071c*/ 	.short	0x010a
        /*071e*/ 	.byte	0xff
	.zero		1


	//   ....[99]....
        /*0720*/ 	.word	0x00004dd0
        /*0724*/ 	.word	0x00000000
        /*0728*/ 	.word	0x000000f0
        /*072c*/ 	.short	0x010a
        /*072e*/ 	.byte	0xff
	.zero		1


	//   ....[100]....
        /*0730*/ 	.word	0x00004ee0
        /*0734*/ 	.word	0x00000000
        /*0738*/ 	.word	0x00000000
        /*073c*/ 	.short	0x0101
        /*073e*/ 	.byte	0xff
	.zero		1


	//   ....[101]....
        /*0740*/ 	.word	0x00005940
        /*0744*/ 	.word	0x00000003
        /*0748*/ 	.word	0x000000c0
        /*074c*/ 	.short	0x010a
        /*074e*/ 	.byte	0xff
	.zero		1


	//   ....[102]....
        /*0750*/ 	.word	0x00005980
        /*0754*/ 	.word	0x000000cf
        /*0758*/ 	.word	0x00000110
        /*075c*/ 	.short	0x010a
        /*075e*/ 	.byte	0xff
	.zero		1


	//   ....[103]....
        /*0760*/ 	.word	0x00005ab0
        /*0764*/ 	.word	0x00000003
        /*0768*/ 	.word	0x000000c0
        /*076c*/ 	.short	0x010a
        /*076e*/ 	.byte	0xff
	.zero		1


	//   ....[104]....
        /*0770*/ 	.word	0x00005c10
        /*0774*/ 	.word	0x00000000
        /*0778*/ 	.word	0x00000000
        /*077c*/ 	.short	0x0101
        /*077e*/ 	.byte	0xff
	.zero		1


	//   ....[105]....
        /*0780*/ 	.word	0x00005c70
        /*0784*/ 	.word	0x000000cf
        /*0788*/ 	.word	0x00000110
        /*078c*/ 	.short	0x010a
        /*078e*/ 	.byte	0xff
	.zero		1


	//   ....[106]....
        /*0790*/ 	.word	0x00007020
        /*0794*/ 	.word	0x000000d2
        /*0798*/ 	.word	0x000000c0
        /*079c*/ 	.short	0x010a
        /*079e*/ 	.byte	0xff
	.zero		1


	//   ....[107]....
        /*07a0*/ 	.word	0x000070f0
        /*07a4*/ 	.word	0x000000d2
        /*07a8*/ 	.word	0x000000c0
        /*07ac*/ 	.short	0x010a
        /*07ae*/ 	.byte	0xff
	.zero		1


	//   ....[108]....
        /*07b0*/ 	.word	0x00007230
        /*07b4*/ 	.word	0x00000003
        /*07b8*/ 	.word	0x00000000
        /*07bc*/ 	.short	0x0101
        /*07be*/ 	.byte	0xff
	.zero		1


	//   ....[109]....
        /*07c0*/ 	.word	0x00007740
        /*07c4*/ 	.word	0x000000ff
        /*07c8*/ 	.word	0x00000000
        /*07cc*/ 	.short	0x0101
        /*07ce*/ 	.byte	0x05
	.zero		1


	//   ....[110]....
        /*07d0*/ 	.word	0x000086c0
        /*07d4*/ 	.word	0x00000003
        /*07d8*/ 	.word	0x00000160
        /*07dc*/ 	.short	0x010a
        /*07de*/ 	.byte	0xff
	.zero		1


	//   ....[111]....
        /*07e0*/ 	.word	0x00008720
        /*07e4*/ 	.word	0x00000002
        /*07e8*/ 	.word	0x00000060
        /*07ec*/ 	.short	0x010a
        /*07ee*/ 	.byte	0xff
	.zero		1


	//   ....[112]....
        /*07f0*/ 	.word	0x00008780
        /*07f4*/ 	.word	0x00000002
        /*07f8*/ 	.word	0x00000060
        /*07fc*/ 	.short	0x010a
        /*07fe*/ 	.byte	0xff
	.zero		1


	//   ....[113]....
        /*0800*/ 	.word	0x000087d0
        /*0804*/ 	.word	0x00000002
        /*0808*/ 	.word	0x000000f0
        /*080c*/ 	.short	0x010a
        /*080e*/ 	.byte	0xff
	.zero		1


	//   ....[114]....
        /*0810*/ 	.word	0x00008830
        /*0814*/ 	.word	0x00000000
        /*0818*/ 	.word	0x00000000
        /*081c*/ 	.short	0x010a
        /*081e*/ 	.byte	0xff
	.zero		1


	//   ....[115]....
        /*0820*/ 	.word	0x00008890
        /*0824*/ 	.word	0x00000000
        /*0828*/ 	.word	0x00000000
        /*082c*/ 	.short	0x010a
        /*082e*/ 	.byte	0xff
	.zero		1


	//   ....[116]....
        /*0830*/ 	.word	0x000088f0
        /*0834*/ 	.word	0x00000000
        /*0838*/ 	.word	0x00000000
        /*083c*/ 	.short	0x010a
        /*083e*/ 	.byte	0xff
	.zero		1


	//   ....[117]....
        /*0840*/ 	.word	0x00008950
        /*0844*/ 	.word	0x00000000
        /*0848*/ 	.word	0x00000000
        /*084c*/ 	.short	0x010a
        /*084e*/ 	.byte	0xff
	.zero		1


	//   ....[118]....
        /*0850*/ 	.word	0x000089b0
        /*0854*/ 	.word	0x00000000
        /*0858*/ 	.word	0x00000000
        /*085c*/ 	.short	0x010a
        /*085e*/ 	.byte	0xff
	.zero		1


	//   ....[119]....
        /*0860*/ 	.word	0x00008a10
        /*0864*/ 	.word	0x00000000
        /*0868*/ 	.word	0x00000000
        /*086c*/ 	.short	0x010a
        /*086e*/ 	.byte	0xff
	.zero		1


	//   ....[120]....
        /*0870*/ 	.word	0x00008a70
        /*0874*/ 	.word	0x00000000
        /*0878*/ 	.word	0x00000000
        /*087c*/ 	.short	0x010a
        /*087e*/ 	.byte	0xff
	.zero		1


	//   ....[121]....
        /*0880*/ 	.word	0x00008ad0
        /*0884*/ 	.word	0x00000000
        /*0888*/ 	.word	0x00000000
        /*088c*/ 	.short	0x010a
        /*088e*/ 	.byte	0xff
	.zero		1


	//   ....[122]....
        /*0890*/ 	.word	0x00008b30
        /*0894*/ 	.word	0x00000000
        /*0898*/ 	.word	0x00000000
        /*089c*/ 	.short	0x010a
        /*089e*/ 	.byte	0xff
	.zero		1


	//   ....[123]....
        /*08a0*/ 	.word	0x00008b90
        /*08a4*/ 	.word	0x00000000
        /*08a8*/ 	.word	0x00000000
        /*08ac*/ 	.short	0x010a
        /*08ae*/ 	.byte	0xff
	.zero		1


	//   ....[124]....
        /*08b0*/ 	.word	0x00008bf0
        /*08b4*/ 	.word	0x00000000
        /*08b8*/ 	.word	0x00000000
        /*08bc*/ 	.short	0x010a
        /*08be*/ 	.byte	0xff
	.zero		1


	//   ....[125]....
        /*08c0*/ 	.word	0x00008c40
        /*08c4*/ 	.word	0x00000000
        /*08c8*/ 	.word	0x00000150
        /*08cc*/ 	.short	0x010a
        /*08ce*/ 	.byte	0xff
	.zero		1


	//   ....[126]....
        /*08d0*/ 	.word	0x00008ca0
        /*08d4*/ 	.word	0x00000000
        /*08d8*/ 	.word	0x00000100
        /*08dc*/ 	.short	0x010a
        /*08de*/ 	.byte	0xff
	.zero		1


	//   ....[127]....
        /*08e0*/ 	.word	0x00008cf0
        /*08e4*/ 	.word	0x00000000
        /*08e8*/ 	.word	0x000000f0
        /*08ec*/ 	.short	0x010a
        /*08ee*/ 	.byte	0xff
	.zero		1


	//   ....[128]....
        /*08f0*/ 	.word	0x00008d50
        /*08f4*/ 	.word	0x00000000
        /*08f8*/ 	.word	0x00000100
        /*08fc*/ 	.short	0x010a
        /*08fe*/ 	.byte	0xff
	.zero		1


	//   ....[129]....
        /*0900*/ 	.word	0x00008da0
        /*0904*/ 	.word	0x00000000
        /*0908*/ 	.word	0x000000f0
        /*090c*/ 	.short	0x010a
        /*090e*/ 	.byte	0xff
	.zero		1


	//   ....[130]....
        /*0910*/ 	.word	0x00008e00
        /*0914*/ 	.word	0x00000003
        /*0918*/ 	.word	0x00000130
        /*091c*/ 	.short	0x010a
        /*091e*/ 	.byte	0xff
	.zero		1


	//   ....[131]....
        /*0920*/ 	.word	0x00008e60
        /*0924*/ 	.word	0x00000000
        /*0928*/ 	.word	0x00000000
        /*092c*/ 	.short	0x010a
        /*092e*/ 	.byte	0xff
	.zero		1


	//   ....[132]....
        /*0930*/ 	.word	0x00008ec0
        /*0934*/ 	.word	0x00000000
        /*0938*/ 	.word	0x00000000
        /*093c*/ 	.short	0x010a
        /*093e*/ 	.byte	0xff
	.zero		1


	//   ....[133]....
        /*0940*/ 	.word	0x00008f20
        /*0944*/ 	.word	0x00000000
        /*0948*/ 	.word	0x00000000
        /*094c*/ 	.short	0x010a
        /*094e*/ 	.byte	0xff
	.zero		1


	//   ....[134]....
        /*0950*/ 	.word	0x00008f80
        /*0954*/ 	.word	0x00000000
        /*0958*/ 	.word	0x00000000
        /*095c*/ 	.short	0x010a
        /*095e*/ 	.byte	0xff
	.zero		1


	//   ....[135]....
        /*0960*/ 	.word	0x00008fe0
        /*0964*/ 	.word	0x00000000
        /*0968*/ 	.word	0x00000000
        /*096c*/ 	.short	0x010a
        /*096e*/ 	.byte	0xff
	.zero		1


	//   ....[136]....
        /*0970*/ 	.word	0x00009030
        /*0974*/ 	.word	0x00000000
        /*0978*/ 	.word	0x000000f0
        /*097c*/ 	.short	0x010a
        /*097e*/ 	.byte	0xff
	.zero		1


	//   ....[137]....
        /*0980*/ 	.word	0x00009090
        /*0984*/ 	.word	0x00000000
        /*0988*/ 	.word	0x000000e8
        /*098c*/ 	.short	0x010a
        /*098e*/ 	.byte	0xff
	.zero		1


	//   ....[138]....
        /*0990*/ 	.word	0x000090f0
        /*0994*/ 	.word	0x00000003
        /*0998*/ 	.word	0x000000d0
        /*099c*/ 	.short	0x010a
        /*099e*/ 	.byte	0xff
	.zero		1


	//   ....[139]....
        /*09a0*/ 	.word	0x00009150
        /*09a4*/ 	.word	0x00000003
        /*09a8*/ 	.word	0x000000d8
        /*09ac*/ 	.short	0x010a
        /*09ae*/ 	.byte	0xff
	.zero		1


	//   ....[140]....
        /*09b0*/ 	.word	0x000091b0
        /*09b4*/ 	.word	0x00000000
        /*09b8*/ 	.word	0x000000d0
        /*09bc*/ 	.short	0x010a
        /*09be*/ 	.byte	0xff
	.zero		1


	//   ....[141]....
        /*09c0*/ 	.word	0x00009200
        /*09c4*/ 	.word	0x00000000
        /*09c8*/ 	.word	0x000000f0
        /*09cc*/ 	.short	0x010a
        /*09ce*/ 	.byte	0xff
	.zero		1


	//   ....[142]....
        /*09d0*/ 	.word	0x00009250
        /*09d4*/ 	.word	0x00000003
        /*09d8*/ 	.word	0x000000c0
        /*09dc*/ 	.short	0x010a
        /*09de*/ 	.byte	0xff
	.zero		1


	//   ....[143]....
        /*09e0*/ 	.word	0x000092a0
        /*09e4*/ 	.word	0x000000cf
        /*09e8*/ 	.word	0x00000110
        /*09ec*/ 	.short	0x010a
        /*09ee*/ 	.byte	0xff
	.zero		1


	//   ....[144]....
        /*09f0*/ 	.word	0x000092f0
        /*09f4*/ 	.word	0x000000d2
        /*09f8*/ 	.word	0x000000c0
        /*09fc*/ 	.short	0x010a
        /*09fe*/ 	.byte	0xff
	.zero		1


	//----- nvinfo : EIATTR_NUM_MBARRIERS
	.align		4
.L_47:
        /*0a00*/ 	.byte	0x03, 0x38
        /*0a02*/ 	.short	0x002e


	//----- nvinfo : EIATTR_EXIT_INSTR_OFFSETS
	.align		4
        /*0a04*/ 	.byte	0x04, 0x1c
        /*0a06*/ 	.short	(.L_49 - .L_48)


	//   ....[0]....
.L_48:
        /*0a08*/ 	.word	0x00002a50


	//   ....[1]....
        /*0a0c*/ 	.word	0x00002f40


	//   ....[2]....
        /*0a10*/ 	.word	0x00002fa0


	//   ....[3]....
        /*0a14*/ 	.word	0x00003dc0


	//   ....[4]....
        /*0a18*/ 	.word	0x00004ad0


	//   ....[5]....
        /*0a1c*/ 	.word	0x00004b10


	//   ....[6]....
        /*0a20*/ 	.word	0x000086b0


	//----- nvinfo : EIATTR_MAX_THREADS
	.align		4
.L_49:
        /*0a24*/ 	.byte	0x04, 0x05
        /*0a26*/ 	.short	(.L_51 - .L_50)
.L_50:
        /*0a28*/ 	.word	0x00000100
        /*0a2c*/ 	.word	0x00000001
        /*0a30*/ 	.word	0x00000001


	//----- nvinfo : EIATTR_CRS_STACK_SIZE
	.align		4
.L_51:
        /*0a34*/ 	.byte	0x04, 0x1e
        /*0a36*/ 	.short	(.L_53 - .L_52)
.L_52:
        /*0a38*/ 	.word	0x00000000


	//----- nvinfo : EIATTR_CBANK_PARAM_SIZE
	.align		4
.L_53:
        /*0a3c*/ 	.byte	0x03, 0x19
        /*0a3e*/ 	.short	0x0800


	//----- nvinfo : EIATTR_PARAM_CBANK
	.align		4
        /*0a40*/ 	.byte	0x04, 0x0a
        /*0a42*/ 	.short	(.L_55 - .L_54)
	.align		4
.L_54:
        /*0a44*/ 	.word	index@(.nv.constant0._ZN7cutlass13device_kernelINS_4gemm6kernel13GemmUniversalIN4cute5tupleIJiiiiEEENS1_10collective13CollectiveMmaINS1_35MainloopSm100TmaUmmaWarpSpecializedILi12ELi2ELi4ENS5_IJNS4_1CILi1EEESB_SB_EEEEENS5_IJNSA_ILi128EEESE_NSA_ILi64EEEEEENS_12float_e4m3_tENS5_IJlSB_lEEESH_SI_NS4_8TiledMMAINS4_8MMA_AtomIJNS4_10MMA_TraitsINS4_19SM100_MMA_F8F6F4_SSEJSH_SH_fSE_SE_NS4_17integral_constantINS4_4UMMA5MajorELSP_0EEESQ_NSN_INSO_7ScaleInELSR_0EEESS_EEEEEENS4_6LayoutISC_NS5_IJNSA_ILi0EEESW_SW_EEEEENS5_IJNS4_10UnderscoreESZ_SZ_EEEEENS4_13SM90_TMA_LOADENS4_14ComposedLayoutINS4_7SwizzleILi2ELi4ELi3EEENS4_18smem_ptr_flag_bitsILi8EEENSV_INS5_IJNSA_ILi8EEESF_EEENS5_IJSF_SB_EEEEEEEvNS4_8identityES12_S1C_vS1D_EENS_8epilogue10collective18CollectiveEpilogueINS1F_23Sm100TmaWarpSpecializedILi2ELi2ELi64ELb0ELb0EEEJSG_NS5_IJNSV_ISE_SB_EENSV_ISF_SB_EEEEESH_SI_SH_SI_NS1F_6fusion15FusionCallbacksIS1J_NS1N_17LinearCombinationISH_fSH_fLNS_15FloatRoundStyleE2EEESG_S1M_JEEENS4_5SM1004TMEM4LOAD26SM100_TMEM_LOAD_32dp32b64xES12_S1C_NS4_39AutoVectorizingCopyWithAssumedAlignmentILi128EEENS4_14SM90_TMA_STOREES1C_S1Y_S1Y_EEEvvEEEEvNT_6ParamsE)
        /*0a48*/ 	.short	0x0380
        /*0a4a*/ 	.short	0x0800


	//----- nvinfo : EIATTR_SW_WAR
	.align		4
.L_55:
        /*0a4c*/ 	.byte	0x04, 0x36
        /*0a4e*/ 	.short	(.L_57 - .L_56)
.L_56:
        /*0a50*/ 	.word	0x00000008
.L_57:


//--------------------- .nv.callgraph             --------------------------
	.section	.nv.callgraph,"",@"SHT_CUDA_CALLGRAPH"
	.align	4
	.sectionentsize	8
	.align		4
        /*0000*/ 	.word	0x00000000
	.align		4
        /*0004*/ 	.word	0xffffffff
	.align		4
        /*0008*/ 	.word	index@(_ZN7cutlass13device_kernelINS_4gemm6kernel13GemmUniversalIN4cute5tupleIJiiiiEEENS1_10collective13CollectiveMmaINS1_35MainloopSm100TmaUmmaWarpSpecializedILi12ELi2ELi4ENS5_IJNS4_1CILi1EEESB_SB_EEEEENS5_IJNSA_ILi128EEESE_NSA_ILi64EEEEEENS_12float_e4m3_tENS5_IJlSB_lEEESH_SI_NS4_8TiledMMAINS4_8MMA_AtomIJNS4_10MMA_TraitsINS4_19SM100_MMA_F8F6F4_SSEJSH_SH_fSE_SE_NS4_17integral_constantINS4_4UMMA5MajorELSP_0EEESQ_NSN_INSO_7ScaleInELSR_0EEESS_EEEEEENS4_6LayoutISC_NS5_IJNSA_ILi0EEESW_SW_EEEEENS5_IJNS4_10UnderscoreESZ_SZ_EEEEENS4_13SM90_TMA_LOADENS4_14ComposedLayoutINS4_7SwizzleILi2ELi4ELi3EEENS4_18smem_ptr_flag_bitsILi8EEENSV_INS5_IJNSA_ILi8EEESF_EEENS5_IJSF_SB_EEEEEEEvNS4_8identityES12_S1C_vS1D_EENS_8epilogue10collective18CollectiveEpilogueINS1F_23Sm100TmaWarpSpecializedILi2ELi2ELi64ELb0ELb0EEEJSG_NS5_IJNSV_ISE_SB_EENSV_ISF_SB_EEEEESH_SI_SH_SI_NS1F_6fusion15FusionCallbacksIS1J_NS1N_17LinearCombinationISH_fSH_fLNS_15FloatRoundStyleE2EEESG_S1M_JEEENS4_5SM1004TMEM4LOAD26SM100_TMEM_LOAD_32dp32b64xES12_S1C_NS4_39AutoVectorizingCopyWithAssumedAlignmentILi128EEENS4_14SM90_TMA_STOREES1C_S1Y_S1Y_EEEvvEEEEvNT_6ParamsE)
	.align		4
        /*000c*/ 	.word	index@(__assertfail)
	.align		4
        /*0010*/ 	.word	0x00000000
	.align		4
        /*0014*/ 	.word	0xfffffffe
	.align		4
        /*0018*/ 	.word	0x00000000
	.align		4
        /*001c*/ 	.word	0xfffffffd
	.align		4
        /*0020*/ 	.word	0x00000000
	.align		4
        /*0024*/ 	.word	0xfffffffc


//--------------------- .nv.constant4             --------------------------
	.section	.nv.constant4,"a",@progbits
	.align	8
	.align		8
.nv.constant4:
        /*0000*/ 	.dword	__assertfail
	.align		8
        /*0008*/ 	.dword	__unnamed_1
	.align		8
        /*0010*/ 	.dword	__unnamed_2
	.align		8
        /*0018*/ 	.dword	_ZN40_INTERNAL_bf04f74b_4_k_cu_dd57d9da_236284cuda3std3__45__cpo5beginE
	.align		8
        /*0020*/ 	.dword	_ZN40_INTERNAL_bf04f74b_4_k_cu_dd57d9da_236284cuda3std3__45__cpo3endE
	.align		8
        /*0028*/ 	.dword	_ZN40_INTERNAL_bf04f74b_4_k_cu_dd57d9da_236284cuda3std3__45__cpo6cbeginE
	.align		8
        /*0030*/ 	.dword	_ZN40_INTERNAL_bf04f74b_4_k_cu_dd57d9da_236284cuda3std3__45__cpo4cendE
	.align		8
        /*0038*/ 	.dword	_ZN40_INTERNAL_bf04f74b_4_k_cu_dd57d9da_236284cuda3std3__442_GLOBAL__N__bf04f74b_4_k_cu_dd57d9da_236286ignoreE
	.align		8
        /*0040*/ 	.dword	_ZN40_INTERNAL_bf04f74b_4_k_cu_dd57d9da_236284cuda3std3__419piecewise_constructE
	.align		8
        /*0048*/ 	.dword	_ZN40_INTERNAL_bf04f74b_4_k_cu_dd57d9da_236284cuda3std3__48in_placeE
	.align		8
        /*0050*/ 	.dword	_ZN40_INTERNAL_bf04f74b_4_k_cu_dd57d9da_236284cuda3std6ranges3__45__cpo4swapE
	.align		8
        /*0058*/ 	.dword	_ZN40_INTERNAL_bf04f74b_4_k_cu_dd57d9da_236284cuda3std6ranges3__45__cpo9iter_moveE
	.align		8
        /*0060*/ 	.dword	_ZN40_INTERNAL_bf04f74b_4_k_cu_dd57d9da_236284cute7productE
	.align		8
        /*0068*/ 	.dword	_ZN40_INTERNAL_bf04f74b_4_k_cu_dd57d9da_236284cute1_E
	.align		8
        /*0070*/ 	.dword	$str$25
	.align		8
        /*0078*/ 	.dword	$str$26
	.align		8
        /*0080*/ 	.dword	$str$27
	.align		8
        /*0088*/ 	.dword	$str$28


//--------------------- .text._ZN7cutlass13device_kernelINS_4gemm6kernel13GemmUniversalIN4cute5tupleIJiiiiEEENS1_10collective13CollectiveMmaINS1_35MainloopSm100TmaUmmaWarpSpecializedILi12ELi2ELi4ENS5_IJNS4_1CILi1EEESB_SB_EEEEENS5_IJNSA_ILi128EEESE_NSA_ILi64EEEEEENS_12float_e4m3_tENS5_IJlSB_lEEESH_SI_NS4_8TiledMMAINS4_8MMA_AtomIJNS4_10MMA_TraitsINS4_19SM100_MMA_F8F6F4_SSEJSH_SH_fSE_SE_NS4_17integral_constantINS4_4UMMA5MajorELSP_0EEESQ_NSN_INSO_7ScaleInELSR_0EEESS_EEEEEENS4_6LayoutISC_NS5_IJNSA_ILi0EEESW_SW_EEEEENS5_IJNS4_10UnderscoreESZ_SZ_EEEEENS4_13SM90_TMA_LOADENS4_14ComposedLayoutINS4_7SwizzleILi2ELi4ELi3EEENS4_18smem_ptr_flag_bitsILi8EEENSV_INS5_IJNSA_ILi8EEESF_EEENS5_IJSF_SB_EEEEEEEvNS4_8identityES12_S1C_vS1D_EENS_8epilogue10collective18CollectiveEpilogueINS1F_23Sm100TmaWarpSpecializedILi2ELi2ELi64ELb0ELb0EEEJSG_NS5_IJNSV_ISE_SB_EENSV_ISF_SB_EEEEESH_SI_SH_SI_NS1F_6fusion15FusionCallbacksIS1J_NS1N_17LinearCombinationISH_fSH_fLNS_15FloatRoundStyleE2EEESG_S1M_JEEENS4_5SM1004TMEM4LOAD26SM100_TMEM_LOAD_32dp32b64xES12_S1C_NS4_39AutoVectorizingCopyWithAssumedAlignmentILi128EEENS4_14SM90_TMA_STOREES1C_S1Y_S1Y_EEEvvEEEEvNT_6ParamsE --------------------------
	.section	.text._ZN7cutlass13device_kernelINS_4gemm6kernel13GemmUniversalIN4cute5tupleIJiiiiEEENS1_10collective13CollectiveMmaINS1_35MainloopSm100TmaUmmaWarpSpecializedILi12ELi2ELi4ENS5_IJNS4_1CILi1EEESB_SB_EEEEENS5_IJNSA_ILi128EEESE_NSA_ILi64EEEEEENS_12float_e4m3_tENS5_IJlSB_lEEESH_SI_NS4_8TiledMMAINS4_8MMA_AtomIJNS4_10MMA_TraitsINS4_19SM100_MMA_F8F6F4_SSEJSH_SH_fSE_SE_NS4_17integral_constantINS4_4UMMA5MajorELSP_0EEESQ_NSN_INSO_7ScaleInELSR_0EEESS_EEEEEENS4_6LayoutISC_NS5_IJNSA_ILi0EEESW_SW_EEEEENS5_IJNS4_10UnderscoreESZ_SZ_EEEEENS4_13SM90_TMA_LOADENS4_14ComposedLayoutINS4_7SwizzleILi2ELi4ELi3EEENS4_18smem_ptr_flag_bitsILi8EEENSV_INS5_IJNSA_ILi8EEESF_EEENS5_IJSF_SB_EEEEEEEvNS4_8identityES12_S1C_vS1D_EENS_8epilogue10collective18CollectiveEpilogueINS1F_23Sm100TmaWarpSpecializedILi2ELi2ELi64ELb0ELb0EEEJSG_NS5_IJNSV_ISE_SB_EENSV_ISF_SB_EEEEESH_SI_SH_SI_NS1F_6fusion15FusionCallbacksIS1J_NS1N_17LinearCombinationISH_fSH_fLNS_15FloatRoundStyleE2EEESG_S1M_JEEENS4_5SM1004TMEM4LOAD26SM100_TMEM_LOAD_32dp32b64xES12_S1C_NS4_39AutoVectorizingCopyWithAssumedAlignmentILi128EEENS4_14SM90_TMA_STOREES1C_S1Y_S1Y_EEEvvEEEEvNT_6ParamsE,"ax",@progbits
	.align	128
.text._ZN7cutlass13device_kernelINS_4gemm6kernel13GemmUniversalIN4cute5tupleIJiiiiEEENS1_10collective13CollectiveMmaINS1_35MainloopSm100TmaUmmaWarpSpecializedILi12ELi2ELi4ENS5_IJNS4_1CILi1EEESB_SB_EEEEENS5_IJNSA_ILi128EEESE_NSA_ILi64EEEEEENS_12float_e4m3_tENS5_IJlSB_lEEESH_SI_NS4_8TiledMMAINS4_8MMA_AtomIJNS4_10MMA_TraitsINS4_19SM100_MMA_F8F6F4_SSEJSH_SH_fSE_SE_NS4_17integral_constantINS4_4UMMA5MajorELSP_0EEESQ_NSN_INSO_7ScaleInELSR_0EEESS_EEEEEENS4_6LayoutISC_NS5_IJNSA_ILi0EEESW_SW_EEEEENS5_IJNS4_10UnderscoreESZ_SZ_EEEEENS4_13SM90_TMA_LOADENS4_14ComposedLayoutINS4_7SwizzleILi2ELi4ELi3EEENS4_18smem_ptr_flag_bitsILi8EEENSV_INS5_IJNSA_ILi8EEESF_EEENS5_IJSF_SB_EEEEEEEvNS4_8identityES12_S1C_vS1D_EENS_8epilogue10collective18CollectiveEpilogueINS1F_23Sm100TmaWarpSpecializedILi2ELi2ELi64ELb0ELb0EEEJSG_NS5_IJNSV_ISE_SB_EENSV_ISF_SB_EEEEESH_SI_SH_SI_NS1F_6fusion15FusionCallbacksIS1J_NS1N_17LinearCombinationISH_fSH_fLNS_15FloatRoundStyleE2EEESG_S1M_JEEENS4_5SM1004TMEM4LOAD26SM100_TMEM_LOAD_32dp32b64xES12_S1C_NS4_39AutoVectorizingCopyWithAssumedAlignmentILi128EEENS4_14SM90_TMA_STOREES1C_S1Y_S1Y_EEEvvEEEEvNT_6ParamsE:
        .type           _ZN7cutlass13device_kernelINS_4gemm6kernel13GemmUniversalIN4cute5tupleIJiiiiEEENS1_10collective13CollectiveMmaINS1_35MainloopSm100TmaUmmaWarpSpecializedILi12ELi2ELi4ENS5_IJNS4_1CILi1EEESB_SB_EEEEENS5_IJNSA_ILi128EEESE_NSA_ILi64EEEEEENS_12float_e4m3_tENS5_IJlSB_lEEESH_SI_NS4_8TiledMMAINS4_8MMA_AtomIJNS4_10MMA_TraitsINS4_19SM100_MMA_F8F6F4_SSEJSH_SH_fSE_SE_NS4_17integral_constantINS4_4UMMA5MajorELSP_0EEESQ_NSN_INSO_7ScaleInELSR_0EEESS_EEEEEENS4_6LayoutISC_NS5_IJNSA_ILi0EEESW_SW_EEEEENS5_IJNS4_10UnderscoreESZ_SZ_EEEEENS4_13SM90_TMA_LOADENS4_14ComposedLayoutINS4_7SwizzleILi2ELi4ELi3EEENS4_18smem_ptr_flag_bitsILi8EEENSV_INS5_IJNSA_ILi8EEESF_EEENS5_IJSF_SB_EEEEEEEvNS4_8identityES12_S1C_vS1D_EENS_8epilogue10collective18CollectiveEpilogueINS1F_23Sm100TmaWarpSpecializedILi2ELi2ELi64ELb0ELb0EEEJSG_NS5_IJNSV_ISE_SB_EENSV_ISF_SB_EEEEESH_SI_SH_SI_NS1F_6fusion15FusionCallbacksIS1J_NS1N_17LinearCombinationISH_fSH_fLNS_15FloatRoundStyleE2EEESG_S1M_JEEENS4_5SM1004TMEM4LOAD26SM100_TMEM_LOAD_32dp32b64xES12_S1C_NS4_39AutoVectorizingCopyWithAssumedAlignmentILi128EEENS4_14SM90_TMA_STOREES1C_S1Y_S1Y_EEEvvEEEEvNT_6ParamsE,@function
        .size           _ZN7cutlass13device_kernelINS_4gemm6kernel13GemmUniversalIN4cute5tupleIJiiiiEEENS1_10collective13CollectiveMmaINS1_35MainloopSm100TmaUmmaWarpSpecializedILi12ELi2ELi4ENS5_IJNS4_1CILi1EEESB_SB_EEEEENS5_IJNSA_ILi128EEESE_NSA_ILi64EEEEEENS_12float_e4m3_tENS5_IJlSB_lEEESH_SI_NS4_8TiledMMAINS4_8MMA_AtomIJNS4_10MMA_TraitsINS4_19SM100_MMA_F8F6F4_SSEJSH_SH_fSE_SE_NS4_17integral_constantINS4_4UMMA5MajorELSP_0EEESQ_NSN_INSO_7ScaleInELSR_0EEESS_EEEEEENS4_6LayoutISC_NS5_IJNSA_ILi0EEESW_SW_EEEEENS5_IJNS4_10UnderscoreESZ_SZ_EEEEENS4_13SM90_TMA_LOADENS4_14ComposedLayoutINS4_7SwizzleILi2ELi4ELi3EEENS4_18smem_ptr_flag_bitsILi8EEENSV_INS5_IJNSA_ILi8EEESF_EEENS5_IJSF_SB_EEEEEEEvNS4_8identityES12_S1C_vS1D_EENS_8epilogue10collective18CollectiveEpilogueINS1F_23Sm100TmaWarpSpecializedILi2ELi2ELi64ELb0ELb0EEEJSG_NS5_IJNSV_ISE_SB_EENSV_ISF_SB_EEEEESH_SI_SH_SI_NS1F_6fusion15FusionCallbacksIS1J_NS1N_17LinearCombinationISH_fSH_fLNS_15FloatRoundStyleE2EEESG_S1M_JEEENS4_5SM1004TMEM4LOAD26SM100_TMEM_LOAD_32dp32b64xES12_S1C_NS4_39AutoVectorizingCopyWithAssumedAlignmentILi128EEENS4_14SM90_TMA_STOREES1C_S1Y_S1Y_EEEvvEEEEvNT_6ParamsE,(.L_x_168 - _ZN7cutlass13device_kernelINS_4gemm6kernel13GemmUniversalIN4cute5tupleIJiiiiEEENS1_10collective13CollectiveMmaINS1_35MainloopSm100TmaUmmaWarpSpecializedILi12ELi2ELi4ENS5_IJNS4_1CILi1EEESB_SB_EEEEENS5_IJNSA_ILi128EEESE_NSA_ILi64EEEEEENS_12float_e4m3_tENS5_IJlSB_lEEESH_SI_NS4_8TiledMMAINS4_8MMA_AtomIJNS4_10MMA_TraitsINS4_19SM100_MMA_F8F6F4_SSEJSH_SH_fSE_SE_NS4_17integral_constantINS4_4UMMA5MajorELSP_0EEESQ_NSN_INSO_7ScaleInELSR_0EEESS_EEEEEENS4_6LayoutISC_NS5_IJNSA_ILi0EEESW_SW_EEEEENS5_IJNS4_10UnderscoreESZ_SZ_EEEEENS4_13SM90_TMA_LOADENS4_14ComposedLayoutINS4_7SwizzleILi2ELi4ELi3EEENS4_18smem_ptr_flag_bitsILi8EEENSV_INS5_IJNSA_ILi8EEESF_EEENS5_IJSF_SB_EEEEEEEvNS4_8identityES12_S1C_vS1D_EENS_8epilogue10collective18CollectiveEpilogueINS1F_23Sm100TmaWarpSpecializedILi2ELi2ELi64ELb0ELb0EEEJSG_NS5_IJNSV_ISE_SB_EENSV_ISF_SB_EEEEESH_SI_SH_SI_NS1F_6fusion15FusionCallbacksIS1J_NS1N_17LinearCombinationISH_fSH_fLNS_15FloatRoundStyleE2EEESG_S1M_JEEENS4_5SM1004TMEM4LOAD26SM100_TMEM_LOAD_32dp32b64xES12_S1C_NS4_39AutoVectorizingCopyWithAssumedAlignmentILi128EEENS4_14SM90_TMA_STOREES1C_S1Y_S1Y_EEEvvEEEEvNT_6ParamsE)
        .other          _ZN7cutlass13device_kernelINS_4gemm6kernel13GemmUniversalIN4cute5tupleIJiiiiEEENS1_10collective13CollectiveMmaINS1_35MainloopSm100TmaUmmaWarpSpecializedILi12ELi2ELi4ENS5_IJNS4_1CILi1EEESB_SB_EEEEENS5_IJNSA_ILi128EEESE_NSA_ILi64EEEEEENS_12float_e4m3_tENS5_IJlSB_lEEESH_SI_NS4_8TiledMMAINS4_8MMA_AtomIJNS4_10MMA_TraitsINS4_19SM100_MMA_F8F6F4_SSEJSH_SH_fSE_SE_NS4_17integral_constantINS4_4UMMA5MajorELSP_0EEESQ_NSN_INSO_7ScaleInELSR_0EEESS_EEEEEENS4_6LayoutISC_NS5_IJNSA_ILi0EEESW_SW_EEEEENS5_IJNS4_10UnderscoreESZ_SZ_EEEEENS4_13SM90_TMA_LOADENS4_14ComposedLayoutINS4_7SwizzleILi2ELi4ELi3EEENS4_18smem_ptr_flag_bitsILi8EEENSV_INS5_IJNSA_ILi8EEESF_EEENS5_IJSF_SB_EEEEEEEvNS4_8identityES12_S1C_vS1D_EENS_8epilogue10collective18CollectiveEpilogueINS1F_23Sm100TmaWarpSpecializedILi2ELi2ELi64ELb0ELb0EEEJSG_NS5_IJNSV_ISE_SB_EENSV_ISF_SB_EEEEESH_SI_SH_SI_NS1F_6fusion15FusionCallbacksIS1J_NS1N_17LinearCombinationISH_fSH_fLNS_15FloatRoundStyleE2EEESG_S1M_JEEENS4_5SM1004TMEM4LOAD26SM100_TMEM_LOAD_32dp32b64xES12_S1C_NS4_39AutoVectorizingCopyWithAssumedAlignmentILi128EEENS4_14SM90_TMA_STOREES1C_S1Y_S1Y_EEEvvEEEEvNT_6ParamsE,@"STO_CUDA_ENTRY STV_DEFAULT"
_ZN7cutlass13device_kernelINS_4gemm6kernel13GemmUniversalIN4cute5tupleIJiiiiEEENS1_10collective13CollectiveMmaINS1_35MainloopSm100TmaUmmaWarpSpecializedILi12ELi2ELi4ENS5_IJNS4_1CILi1EEESB_SB_EEEEENS5_IJNSA_ILi128EEESE_NSA_ILi64EEEEEENS_12float_e4m3_tENS5_IJlSB_lEEESH_SI_NS4_8TiledMMAINS4_8MMA_AtomIJNS4_10MMA_TraitsINS4_19SM100_MMA_F8F6F4_SSEJSH_SH_fSE_SE_NS4_17integral_constantINS4_4UMMA5MajorELSP_0EEESQ_NSN_INSO_7ScaleInELSR_0EEESS_EEEEEENS4_6LayoutISC_NS5_IJNSA_ILi0EEESW_SW_EEEEENS5_IJNS4_10UnderscoreESZ_SZ_EEEEENS4_13SM90_TMA_LOADENS4_14ComposedLayoutINS4_7SwizzleILi2ELi4ELi3EEENS4_18smem_ptr_flag_bitsILi8EEENSV_INS5_IJNSA_ILi8EEESF_EEENS5_IJSF_SB_EEEEEEEvNS4_8identityES12_S1C_vS1D_EENS_8epilogue10collective18CollectiveEpilogueINS1F_23Sm100TmaWarpSpecializedILi2ELi2ELi64ELb0ELb0EEEJSG_NS5_IJNSV_ISE_SB_EENSV_ISF_SB_EEEEESH_SI_SH_SI_NS1F_6fusion15FusionCallbacksIS1J_NS1N_17LinearCombinationISH_fSH_fLNS_15FloatRoundStyleE2EEESG_S1M_JEEENS4_5SM1004TMEM4LOAD26SM100_TMEM_LOAD_32dp32b64xES12_S1C_NS4_39AutoVectorizingCopyWithAssumedAlignmentILi128EEENS4_14SM90_TMA_STOREES1C_S1Y_S1Y_EEEvvEEEEvNT_6ParamsE:
[----:B------:R-:W1:Y:S01]  /*0000*/  LDC R1, c[0x0][0x37c] ;  /* 0x0000df00ff017b82 */ /* 0x000e620000000800 */
[----:B------:R-:W2:Y:S01]  /*0010*/  S2R R189, SR_TID.X ;  /* 0x0000000000bd7919 */ /* 0x000ea20000002100 */
[----:B------:R-:W3:Y:S01]  /*0020*/  LDCU.64 UR4, c[0x0][0x890] ;  /* 0x00011200ff0477ac */ /* 0x000ee20008000a00 */
[----:B------:R-:W-:Y:S02]  /*0030*/  PRMT R171, RZ, 0x7610, R171 ;  /* 0x00007610ffab7816 */ /* 0x000fe400000000ab */
[----:B------:R-:W-:Y:S01]  /*0040*/  ELECT P5, URZ, PT ;  /* 0x0000000000ff782f */ /* 0x000fe200038a0000 */
[----:B------:R-:W4:Y:S01]  /*0050*/  LDCU.64 UR46, c[0x0][0x358] ;  /* 0x00006b00ff2e77ac */ /* 0x000f220008000a00 */
[----:B---3--:R-:W-:-:S04]  /*0060*/  UISETP.NE.U32.AND UP0, UPT, UR4, URZ, UPT ;  /* 0x000000ff0400728c */ /* 0x008fc8000bf05070 */
[----:B------:R-:W-:Y:S01]  /*0070*/  UISETP.NE.AND.EX UP0, UPT, UR5, URZ, UPT, UP0 ;  /* 0x000000ff0500728c */ /* 0x000fe2000bf05300 */
[----:B--2---:R-:W-:-:S05]  /*0080*/  SHF.R.U32.HI R173, RZ, 0x5, R189 ;  /* 0x00000005ffad7819 */ /* 0x004fca00000116bd */
[----:B------:R-:W2:Y:S02]  /*0090*/  SHFL.IDX PT, R0, R173, RZ, 0x1f ;  /* 0x00001fffad007589 */ /* 0x000ea400000e0000 */
[----:B--2---:R-:W-:Y:S01]  /*00a0*/  R2UR UR8, R0 ;  /* 0x00000000000872ca */ /* 0x004fe200000e0000 */
[----:B-1--4-:R-:W-:-:S14]  /*00b0*/  BRA.U UP0, `(.L_x_0) ;  /* 0x00000001002c7547 */ /* 0x012fdc000b800000 */
[----:B------:R-:W1:Y:S02]  /*00c0*/  LDCU.64 UR6, c[0x0][0x888] ;  /* 0x00011100ff0677ac */ /* 0x000e640008000a00 */
[----:B-1----:R-:W-:-:S04]  /*00d0*/  UISETP.NE.U32.AND UP0, UPT, UR6, URZ, UPT ;  /* 0x000000ff0600728c */ /* 0x002fc8000bf05070 */
[----:B------:R-:W-:-:S09]  /*00e0*/  UISETP.NE.AND.EX UP0, UPT, UR7, URZ, UPT, UP0 ;  /* 0x000000ff0700728c */ /* 0x000fd2000bf05300 */
[----:B------:R-:W-:Y:S05]  /*00f0*/  BRA.U !UP0, `(.L_x_1) ;  /* 0x0000000108107547 */ /* 0x000fea000b800000 */
[----:B------:R-:W1:Y:S02]  /*0100*/  LDC.64 R2, c[0x0][0x888] ;  /* 0x00022200ff027b82 */ /* 0x000e640000000a00 */
[----:B-1----:R1:W5:Y:S01]  /*0110*/  LDG.E R81, desc[UR46][R2.64] ;  /* 0x0000002e02517981 */ /* 0x002362000c1e1900 */
[----:B------:R-:W-:Y:S01]  /*0120*/  HFMA2 R171, -RZ, RZ, 0, 5.9604644775390625e-08 ;  /* 0x00000001ffab7431 */ /* 0x000fe200000001ff */
[----:B------:R-:W-:Y:S05]  /*0130*/  BRA `(.L_x_0) ;  /* 0x00000000000c7947 */ /* 0x000fea0003800000 */
.L_x_1:
[----:B------:R-:W1:Y:S01]  /*0140*/  LDCU UR6, c[0x0][0x880] ;  /* 0x00011000ff0677ac */ /* 0x000e620008000800 */
[----:B------:R-:W-:Y:S01]  /*0150*/  HFMA2 R171, -RZ, RZ, 0, 5.9604644775390625e-08 ;  /* 0x00000001ffab7431 */ /* 0x000fe200000001ff */
[----:B-1----:R-:W-:-:S07]  /*0160*/  MOV R81, UR6 ;  /* 0x0000000600517c02 */ /* 0x002fce0008000f00 */
.L_x_0:
[----:B------:R-:W2:Y:S02]  /*0170*/  LDCU.64 UR6, c[0x0][0x8b0] ;  /* 0x00011600ff0677ac */ /* 0x000ea40008000a00 */
[----:B--2---:R-:W-:-:S04]  /*0180*/  UISETP.NE.U32.AND UP0, UPT, UR6, URZ, UPT ;  /* 0x000000ff0600728c */ /* 0x004fc8000bf05070 */
[----:B------:R-:W-:-:S09]  /*0190*/  UISETP.NE.AND.EX UP0, UPT, UR7, URZ, UPT, UP0 ;  /* 0x000000ff0700728c */ /* 0x000fd2000bf05300 */
[----:B------:R-:W-:Y:S05]  /*01a0*/  BRA.U UP0, `(.L_x_2) ;  /* 0x0000000100247547 */ /* 0x000fea000b800000 */
[----:B------:R-:W2:Y:S02]  /*01b0*/  LDCU.64 UR6, c[0x0][0x8a8] ;  /* 0x00011500ff0677ac */ /* 0x000ea40008000a00 */
[----:B--2---:R-:W-:-:S04]  /*01c0*/  UISETP.NE.U32.AND UP0, UPT, UR6, URZ, UPT ;  /* 0x000000ff0600728c */ /* 0x004fc8000bf05070 */
[----:B------:R-:W-:-:S09]  /*01d0*/  UISETP.NE.AND.EX UP0, UPT, UR7, URZ, UPT, UP0 ;  /* 0x000000ff0700728c */ /* 0x000fd2000bf05300 */
[----:B------:R-:W-:Y:S05]  /*01e0*/  BRA.U !UP0, `(.L_x_3) ;  /* 0x00000001080c7547 */ /* 0x000fea000b800000 */
[----:B------:R-:W2:Y:S02]  /*01f0*/  LDC.64 R78, c[0x0][0x8a8] ;  /* 0x00022a00ff4e7b82 */ /* 0x000ea40000000a00 */
[----:B--2---:R2:W5:Y:S01]  /*0200*/  LDG.E R78, desc[UR46][R78.64] ;  /* 0x0000002e4e4e7981 */ /* 0x004562000c1e1900 */
[----:B------:R-:W-:Y:S05]  /*0210*/  BRA `(.L_x_2) ;  /* 0x0000000000087947 */ /* 0x000fea0003800000 */
.L_x_3:
[----:B------:R-:W2:Y:S02]  /*0220*/  LDCU UR6, c[0x0][0x8a0] ;  /* 0x00011400ff0677ac */ /* 0x000ea40008000800 */
[----:B--2---:R-:W-:Y:S02]  /*0230*/  MOV R78, UR6 ;  /* 0x00000006004e7c02 */ /* 0x004fe40008000f00 */
.L_x_2:
[----:B------:R-:W-:Y:S01]  /*0240*/  IMAD.U32 R0, RZ, RZ, UR8 ;  /* 0x00000008ff007e24 */ /* 0x000fe2000f8e00ff */
[----:B------:R-:W-:Y:S04]  /*0250*/  BSSY.RECONVERGENT B0, `(.L_x_4) ;  /* 0x000000c000007945 */ /* 0x000fe80003800200 */
[C---:B------:R-:W-:Y:S02]  /*0260*/  ISETP.NE.OR P1, PT, R0.reuse, 0x1, !P5 ;  /* 0x000000010000780c */ /* 0x040fe40006f25670 */
[----:B------:R-:W-:-:S11]  /*0270*/  ISETP.NE.OR P0, PT, R0, 0x3, !P5 ;  /* 0x000000030000780c */ /* 0x000fd60006f05670 */
[----:B------:R-:W-:Y:S05]  /*0280*/  @P1 BRA `(.L_x_5) ;  /* 0x0000000000201947 */ /* 0x000fea0003800000 */
[----:B------:R-:W3:Y:S02]  /*0290*/  LDCU.64 UR6, c[0x0][0x348] ;  /* 0x00006900ff0677ac */ /* 0x000ee40008000a00 */
[----:B---3--:R-:W-:Y:S02]  /*02a0*/  UIADD3 UR10, UP1, UPT, UR6, 0x80, URZ ;  /* 0x00000080060a7890 */ /* 0x008fe4000ff3e0ff */
[----:B------:R-:W-:Y:S02]  /*02b0*/  UIADD3 UR6, UP0, UPT, UR6, 0x180, URZ ;  /* 0x0000018006067890 */ /* 0x000fe4000ff1e0ff */
[----:B------:R-:W-:Y:S02]  /*02c0*/  UIADD3.X UR11, UPT, UPT, URZ, UR7, URZ, UP1, !UPT ;  /* 0x00000007ff0b7290 */ /* 0x000fe40008ffe4ff */
[----:B------:R-:W-:-:S07]  /*02d0*/  UIADD3.X UR7, UPT, UPT, URZ, UR7, URZ, UP0, !UPT ;  /* 0x00000007ff077290 */ /* 0x000fce00087fe4ff */
[----:B------:R3:W-:Y:S02]  /*02e0*/  UTMACCTL.PF [UR10] ;  /* 0x000000000a0079b9 */ /* 0x0007e40008040000 */
[----:B------:R3:W-:Y:S02]  /*02f0*/  UTMACCTL.PF [UR6] ;  /* 0x00000000060079b9 */ /* 0x0007e40008040000 */
[----:B---3--:R-:W-:Y:S01]  /*0300*/  NOP ;  /* 0x0000000000007918 */ /* 0x008fe20000000000 */
.L_x_5:
[----:B------:R-:W-:Y:S05]  /*0310*/  BSYNC.RECONVERGENT B0 ;  /* 0x0000000000007941 */ /* 0x000fea0003800200 */
.L_x_4:
[----:B------:R-:W-:Y:S04]  /*0320*/  BSSY.RECONVERGENT B0, `(.L_x_6) ;  /* 0x000000a000007945 */ /* 0x000fe80003800200 */
        /* <DEDUP_REMOVED lines=9> */
.L_x_7:
[----:B------:R-:W-:Y:S05]  /*03c0*/  BSYNC.RECONVERGENT B0 ;  /* 0x0000000000007941 */ /* 0x000fea0003800200 */
.L_x_6:
[----:B------:R-:W3:Y:S01]  /*03d0*/  LDCU.64 UR6, c[0x0][0x888] ;  /* 0x00011100ff0677ac */ /* 0x000ee20008000a00 */
[----:B------:R-:W-:Y:S02]  /*03e0*/  UISETP.EQ.U32.AND UP1, UPT, UR4, URZ, UPT ;  /* 0x000000ff0400728c */ /* 0x000fe4000bf22070 */
[----:B------:R-:W-:Y:S02]  /*03f0*/  UPLOP3.LUT UP2, UPT, UPT, UPT, UPT, 0x80, 0x8 ;  /* 0x000000000008789c */ /* 0x000fe40003f4f070 */
[----:B---3--:R-:W-:-:S04]  /*0400*/  UISETP.NE.U32.AND UP0, UPT, UR6, URZ, UPT ;  /* 0x000000ff0600728c */ /* 0x008fc8000bf05070 */
[----:B------:R-:W-:-:S04]  /*0410*/  UISETP.NE.AND.EX UP0, UPT, UR7, URZ, UPT, UP0 ;  /* 0x000000ff0700728c */ /* 0x000fc8000bf05300 */
[----:B------:R-:W-:-:S04]  /*0420*/  UISETP.EQ.OR.EX UP3, UPT, UR5, URZ, !UP0, UP1 ;  /* 0x000000ff0500728c */ /* 0x000fc8000c762710 */
[----:B------:R-:W-:-:S05]  /*0430*/  UP2UR UR50, UPR, URZ, 0x8 ;  /* 0x00000008ff327883 */ /* 0x000fca0008000000 */
[----:B------:R-:W-:Y:S07]  /*0440*/  BRA.U !UP3, `(.L_x_8) ;  /* 0x000000010b207547 */ /* 0x000fee000b800000 */
[----:B------:R-:W-:Y:S01]  /*0450*/  UISETP.NE.U32.AND UP2, UPT, UR4, URZ, UPT ;  /* 0x000000ff0400728c */ /* 0x000fe2000bf45070 */
[----:B-----5:R-:W-:Y:S01]  /*0460*/  FSETP.NEU.AND P0, PT, R81, RZ, PT ;  /* 0x000000ff5100720b */ /* 0x020fe20003f0d000 */
[----:B------:R-:W-:Y:S02]  /*0470*/  USEL UR4, URZ, 0xffffffff, UP0 ;  /* 0xffffffffff047887 */ /* 0x000fe40008000000 */
[----:B------:R-:W-:-:S10]  /*0480*/  UISETP.NE.AND.EX UP2, UPT, UR5, URZ, UPT, UP2 ;  /* 0x000000ff0500728c */ /* 0x000fd4000bf45320 */
[----:B------:R-:W-:Y:S01]  /*0490*/  VOTEU.ANY UP1, P0 ;  /* 0x0000000000ff7886 */ /* 0x000fe20000020100 */
[----:B------:R-:W-:-:S04]  /*04a0*/  @!UP2 USEL UR4, URZ, 0xffffffff, UP1 ;  /* 0xffffffffff04a887 */ /* 0x000fc80008800000 */
[----:B------:R-:W-:-:S04]  /*04b0*/  ULOP3.LUT UR4, UR4, 0x1, URZ, 0xc0, !UPT ;  /* 0x0000000104047892 */ /* 0x000fc8000f8ec0ff */
[----:B------:R-:W-:-:S11]  /*04c0*/  UISETP.NE.U32.AND UP2, UPT, UR4, 0x1, UPT ;  /* 0x000000010400788c */ /* 0x000fd6000bf45070 */
.L_x_8:
[----:B-1----:R-:W1:Y:S01]  /*04d0*/  SHFL.IDX PT, R2, R173, RZ, 0x1f ;  /* 0x00001fffad027589 */ /* 0x002e6200000e0000 */
[----:B------:R-:W-:-:S04]  /*04e0*/  UISETP.NE.AND UP1, UPT, UR8, 0x2, UPT ;  /* 0x000000020800788c */ /* 0x000fc8000bf25270 */
[----:B------:R-:W-:Y:S01]  /*04f0*/  USEL UR6, URZ, 0x1, UP1 ;  /* 0x00000001ff067887 */ /* 0x000fe20008800000 */
[----:B-1----:R-:W-:-:S13]  /*0500*/  ISETP.NE.AND P0, PT, R2, RZ, PT ;  /* 0x000000ff0200720c */ /* 0x002fda0003f05270 */
[----:B------:R-:W-:Y:S05]  /*0510*/  @P0 BRA `(.L_x_9) ;  /* 0x0000000000940947 */ /* 0x000fea0003800000 */
[----:B------:R-:W-:Y:S01]  /*0520*/  ELECT P0, URZ, PT ;  /* 0x0000000000ff782f */ /* 0x000fe20003800000 */
[----:B------:R-:W-:-:S12]  /*0530*/  BSSY.RECONVERGENT B0, `(.L_x_9) ;  /* 0x0000023000007945 */ /* 0x000fd80003800200 */
[----:B------:R-:W-:Y:S05]  /*0540*/  @!P0 BRA `(.L_x_10) ;  /* 0x0000000000848947 */ /* 0x000fea0003800000 */
[----:B------:R-:W1:Y:S01]  /*0550*/  S2UR UR5, SR_CgaCtaId ;  /* 0x00000000000579c3 */ /* 0x000e620000008800 */
[----:B------:R-:W-:Y:S01]  /*0560*/  UMOV UR7, 0x400 ;  /* 0x0000040000077882 */ /* 0x000fe20000000000 */
[----:B------:R-:W-:Y:S02]  /*0570*/  UMOV UR4, 0x1 ;  /* 0x0000000100047882 */ /* 0x000fe40000000000 */
[----:B------:R-:W-:-:S04]  /*0580*/  UIADD3 UR10, UPT, UPT, -UR4, 0x100000, URZ ;  /* 0x00100000040a7890 */ /* 0x000fc8000fffe1ff */
[----:B------:R-:W-:Y:S02]  /*0590*/  USHF.L.U32 UR11, UR10, 0xb, URZ ;  /* 0x0000000b0a0b7899 */ /* 0x000fe400080006ff */
[----:B------:R-:W-:Y:S02]  /*05a0*/  USHF.L.U32 UR10, UR10, 0x1, URZ ;  /* 0x000000010a0a7899 */ /* 0x000fe400080006ff */
[----:B-1----:R-:W-:Y:S01]  /*05b0*/  ULEA UR5, UR5, UR7, 0x18 ;  /* 0x0000000705057291 */ /* 0x002fe2000f8ec0ff */
[----:B------:R-:W1:Y:S11]  /*05c0*/  FENCE.VIEW.ASYNC.S ;  /* 0x00000000000073c6 */ /* 0x000e760000000000 */
[----:B-1----:R1:W3:Y:S01]  /*05d0*/  SYNCS.EXCH.64 URZ, [UR5], UR10 ;  /* 0x0000000a05ff75b2 */ /* 0x0022e20008000100 */
[----:B------:R1:W4:Y:S01]  /*05e0*/  SYNCS.EXCH.64 URZ, [UR5+0x60], UR10 ;  /* 0x0000600a05ff75b2 */ /* 0x0003220008000100 */
[----:B------:R1:W1:Y:S01]  /*05f0*/  SYNCS.EXCH.64 URZ, [UR5+0x8], UR10 ;  /* 0x0000080a05ff75b2 */ /* 0x0002620008000100 */
        /* <DEDUP_REMOVED lines=21> */
[----:B---3--:R-:W-:Y:S01]  /*0750*/  NOP ;  /* 0x0000000000007918 */ /* 0x008fe20000000000 */
.L_x_10:
[----:B-1----:R-:W-:Y:S05]  /*0760*/  BSYNC.RECONVERGENT B0 ;  /* 0x0000000000007941 */ /* 0x002fea0003800200 */
.L_x_9:
[----:B------:R-:W1:Y:S01]  /*0770*/  SHFL.IDX PT, R2, R173, RZ, 0x1f ;  /* 0x00001fffad027589 */ /* 0x000e6200000e0000 */
[----:B------:R-:W-:Y:S01]  /*0780*/  NOP ;  /* 0x0000000000007918 */ /* 0x000fe20000000000 */
[----:B-1----:R-:W-:-:S13]  /*0790*/  ISETP.NE.AND P0, PT, R2, 0x1, PT ;  /* 0x000000010200780c */ /* 0x002fda0003f05270 */
[----:B------:R-:W-:Y:S05]  /*07a0*/  @P0 BRA `(.L_x_11) ;  /* 0x0000000000480947 */ /* 0x000fea0003800000 */
[----:B------:R-:W1:Y:S01]  /*07b0*/  S2UR UR7, SR_CgaCtaId ;  /* 0x00000000000779c3 */ /* 0x000e620000008800 */
[----:B------:R-:W-:Y:S01]  /*07c0*/  UMOV UR9, 0x400 ;  /* 0x0000040000097882 */ /* 0x000fe20000000000 */
[----:B------:R-:W-:Y:S01]  /*07d0*/  UMOV UR5, 0x20 ;  /* 0x0000002000057882 */ /* 0x000fe20000000000 */
[----:B------:R-:W-:Y:S01]  /*07e0*/  UMOV UR4, 0x80 ;  /* 0x0000008000047882 */ /* 0x000fe20000000000 */
[----:B------:R-:W-:-:S04]  /*07f0*/  UIADD3 UR10, UPT, UPT, -UR5, 0x100000, URZ ;  /* 0x00100000050a7890 */ /* 0x000fc8000fffe1ff */
[----:B------:R-:W-:Y:S02]  /*0800*/  USHF.L.U32 UR11, UR10, 0xb, URZ ;  /* 0x0000000b0a0b7899 */ /* 0x000fe400080006ff */
[----:B------:R-:W-:Y:S02]  /*0810*/  USHF.L.U32 UR10, UR10, 0x1, URZ ;  /* 0x000000010a0a7899 */ /* 0x000fe400080006ff */
[----:B------:R-:W-:-:S04]  /*0820*/  UIADD3 UR4, UPT, UPT, -UR4, 0x100000, URZ ;  /* 0x0010000004047890 */ /* 0x000fc8000fffe1ff */
[----:B------:R-:W-:Y:S02]  /*0830*/  USHF.L.U32 UR5, UR4, 0xb, URZ ;  /* 0x0000000b04057899 */ /* 0x000fe400080006ff */
[----:B------:R-:W-:Y:S01]  /*0840*/  USHF.L.U32 UR4, UR4, 0x1, URZ ;  /* 0x0000000104047899 */ /* 0x000fe200080006ff */
[----:B------:R-:W-:Y:S01]  /*0850*/  ELECT P0, URZ, PT ;  /* 0x0000000000ff782f */ /* 0x000fe20003800000 */
[----:B-1----:R-:W-:Y:S01]  /*0860*/  ULEA UR7, UR7, UR9, 0x18 ;  /* 0x0000000907077291 */ /* 0x002fe2000f8ec0ff */
[----:B------:R-:W1:Y:S11]  /*0870*/  FENCE.VIEW.ASYNC.S ;  /* 0x00000000000073c6 */ /* 0x000e760000000000 */
[----:B-1----:R1:W3:Y:S01]  /*0880*/  SYNCS.EXCH.64 URZ, [UR7+0xc0], UR10 ;  /* 0x0000c00a07ff75b2 */ /* 0x0022e20008000100 */
[----:B------:R1:W1:Y:S01]  /*0890*/  SYNCS.EXCH.64 URZ, [UR7+0xd0], UR4 ;  /* 0x0000d00407ff75b2 */ /* 0x0002620008000100 */
[----:B------:R1:W1:Y:S01]  /*08a0*/  SYNCS.EXCH.64 URZ, [UR7+0xc8], UR10 ;  /* 0x0000c80a07ff75b2 */ /* 0x0002620008000100 */
[----:B------:R1:W1:Y:S01]  /*08b0*/  SYNCS.EXCH.64 URZ, [UR7+0xd8], UR4 ;  /* 0x0000d80407ff75b2 */ /* 0x0002620008000100 */
[----:B------:R-:W-:Y:S01]  /*08c0*/  NOP ;  /* 0x0000000000007918 */ /* 0x000fe20000000000 */
.L_x_11:
[----:B------:R-:W2:Y:S01]  /*08d0*/  SHFL.IDX PT, R2, R173, RZ, 0x1f ;  /* 0x00001fffad027589 */ /* 0x000ea200000e0000 */
[----:B------:R-:W-:Y:S01]  /*08e0*/  NOP ;  /* 0x0000000000007918 */ /* 0x000fe20000000000 */
[----:B--2---:R-:W-:-:S13]  /*08f0*/  ISETP.NE.AND P0, PT, R2, 0x3, PT ;  /* 0x000000030200780c */ /* 0x004fda0003f05270 */
[----:B------:R-:W-:Y:S05]  /*0900*/  @P0 BRA `(.L_x_12) ;  /* 0x0000000000300947 */ /* 0x000fea0003800000 */
[----:B-1----:R-:W1:Y:S01]  /*0910*/  S2UR UR5, SR_CgaCtaId ;  /* 0x00000000000579c3 */ /* 0x002e620000008800 */
[----:B------:R-:W-:Y:S01]  /*0920*/  UMOV UR7, 0x400 ;  /* 0x0000040000077882 */ /* 0x000fe20000000000 */
[----:B------:R-:W-:Y:S01]  /*0930*/  UMOV UR4, 0x20 ;  /* 0x0000002000047882 */ /* 0x000fe20000000000 */
[----:B------:R-:W-:Y:S01]  /*0940*/  ELECT P0, URZ, PT ;  /* 0x0000000000ff782f */ /* 0x000fe20003800000 */
[----:B------:R-:W-:-:S04]  /*0950*/  UIADD3 UR10, UPT, UPT, -UR4, 0x100000, URZ ;  /* 0x00100000040a7890 */ /* 0x000fc8000fffe1ff */
[----:B------:R-:W-:Y:S02]  /*0960*/  USHF.L.U32 UR11, UR10, 0xb, URZ ;  /* 0x0000000b0a0b7899 */ /* 0x000fe400080006ff */
[----:B------:R-:W-:Y:S02]  /*0970*/  USHF.L.U32 UR10, UR10, 0x1, URZ ;  /* 0x000000010a0a7899 */ /* 0x000fe400080006ff */
[----:B-1----:R-:W-:Y:S01]  /*0980*/  ULEA UR5, UR5, UR7, 0x18 ;  /* 0x0000000705057291 */ /* 0x002fe2000f8ec0ff */
[----:B------:R-:W1:Y:S11]  /*0990*/  FENCE.VIEW.ASYNC.S ;  /* 0x00000000000073c6 */ /* 0x000e760000000000 */
[----:B-1----:R2:W1:Y:S01]  /*09a0*/  SYNCS.EXCH.64 URZ, [UR5+0xe0], UR10 ;  /* 0x0000e00a05ff75b2 */ /* 0x0024620008000100 */
[----:B------:R2:W1:Y:S02]  /*09b0*/  SYNCS.EXCH.64 URZ, [UR5+0xe8], UR10 ;  /* 0x0000e80a05ff75b2 */ /* 0x0004640008000100 */
[----:B--2---:R-:W-:Y:S01]  /*09c0*/  NOP ;  /* 0x0000000000007918 */ /* 0x004fe20000000000 */
.L_x_12:
[----:B------:R-:W2:Y:S01]  /*09d0*/  SHFL.IDX PT, R2, R173, RZ, 0x1f ;  /* 0x00001fffad027589 */ /* 0x000ea200000e0000 */
[----:B------:R-:W-:Y:S01]  /*09e0*/  NOP ;  /* 0x0000000000007918 */ /* 0x000fe20000000000 */
[----:B--2---:R-:W-:-:S13]  /*09f0*/  ISETP.NE.AND P0, PT, R2, 0x4, PT ;  /* 0x000000040200780c */ /* 0x004fda0003f05270 */
[----:B------:R-:W-:Y:S05]  /*0a00*/  @P0 BRA `(.L_x_13) ;  /* 0x00000000004c0947 */ /* 0x000fea0003800000 */
[----:B-1----:R-:W1:Y:S01]  /*0a10*/  S2UR UR5, SR_CgaCtaId ;  /* 0x00000000000579c3 */ /* 0x002e620000008800 */
[----:B------:R-:W-:Y:S01]  /*0a20*/  UMOV UR9, 0x100 ;  /* 0x0000010000097882 */ /* 0x000fe20000000000 */
[----:B------:R-:W-:Y:S01]  /*0a30*/  UMOV UR7, 0x400 ;  /* 0x0000040000077882 */ /* 0x000fe20000000000 */
[----:B------:R-:W-:Y:S01]  /*0a40*/  USEL UR9, UR9, 0xe0, UP2 ;  /* 0x000000e009097887 */ /* 0x000fe20009000000 */
[----:B------:R-:W-:Y:S01]  /*0a50*/  UMOV UR4, 0x1 ;  /* 0x0000000100047882 */ /* 0x000fe20000000000 */
[----:B------:R-:W-:Y:S01]  /*0a60*/  ELECT P0, URZ, PT ;  /* 0x0000000000ff782f */ /* 0x000fe20003800000 */
[----:B------:R-:W-:-:S04]  /*0a70*/  UIADD3 UR10, UPT, UPT, -UR4, 0x100000, URZ ;  /* 0x00100000040a7890 */ /* 0x000fc8000fffe1ff */
[----:B------:R-:W-:Y:S02]  /*0a80*/  USHF.L.U32 UR11, UR10, 0xb, URZ ;  /* 0x0000000b0a0b7899 */ /* 0x000fe400080006ff */
[----:B------:R-:W-:Y:S02]  /*0a90*/  USHF.L.U32 UR10, UR10, 0x1, URZ ;  /* 0x000000010a0a7899 */ /* 0x000fe400080006ff */
[----:B------:R-:W-:-:S04]  /*0aa0*/  UIADD3 UR12, UPT, UPT, -UR9, 0x100000, URZ ;  /* 0x00100000090c7890 */ /* 0x000fc8000fffe1ff */
[----:B------:R-:W-:Y:S02]  /*0ab0*/  USHF.L.U32 UR13, UR12, 0xb, URZ ;  /* 0x0000000b0c0d7899 */ /* 0x000fe400080006ff */
[----:B------:R-:W-:Y:S02]  /*0ac0*/  USHF.L.U32 UR12, UR12, 0x1, URZ ;  /* 0x000000010c0c7899 */ /* 0x000fe400080006ff */
[----:B-1----:R-:W-:Y:S01]  /*0ad0*/  ULEA UR5, UR5, UR7, 0x18 ;  /* 0x0000000705057291 */ /* 0x002fe2000f8ec0ff */
[----:B------:R-:W1:Y:S11]  /*0ae0*/  FENCE.VIEW.ASYNC.S ;  /* 0x00000000000073c6 */ /* 0x000e760000000000 */
[----:B-1----:R2:W1:Y:S01]  /*0af0*/  SYNCS.EXCH.64 URZ, [UR5+0xf0], UR10 ;  /* 0x0000f00a05ff75b2 */ /* 0x0024620008000100 */
[----:B------:R2:W1:Y:S01]  /*0b00*/  SYNCS.EXCH.64 URZ, [UR5+0x100], UR12 ;  /* 0x0001000c05ff75b2 */ /* 0x0004620008000100 */
[----:B------:R2:W1:Y:S01]  /*0b10*/  SYNCS.EXCH.64 URZ, [UR5+0xf8], UR10 ;  /* 0x0000f80a05ff75b2 */ /* 0x0004620008000100 */
[----:B------:R2:W1:Y:S02]  /*0b20*/  SYNCS.EXCH.64 URZ, [UR5+0x108], UR12 ;  /* 0x0001080c05ff75b2 */ /* 0x0004640008000100 */
[----:B--2---:R-:W-:Y:S01]  /*0b30*/  NOP ;  /* 0x0000000000007918 */ /* 0x004fe20000000000 */
.L_x_13:
[----:B------:R-:W2:Y:S01]  /*0b40*/  SHFL.IDX PT, R2, R173, RZ, 0x1f ;  /* 0x00001fffad027589 */ /* 0x000ea200000e0000 */
[----:B------:R-:W-:Y:S01]  /*0b50*/  NOP ;  /* 0x0000000000007918 */ /* 0x000fe20000000000 */
[----:B--2---:R-:W-:-:S13]  /*0b60*/  ISETP.NE.AND P0, PT, R2, 0x5, PT ;  /* 0x000000050200780c */ /* 0x004fda0003f05270 */
[----:B------:R-:W-:Y:S05]  /*0b70*/  @P0 BRA `(.L_x_14) ;  /* 0x0000000000580947 */ /* 0x000fea0003800000 */
[----:B-1----:R-:W1:Y:S01]  /*0b80*/  S2UR UR7, SR_CgaCtaId ;  /* 0x00000000000779c3 */ /* 0x002e620000008800 */
        /* <DEDUP_REMOVED lines=12> */
[----:B-1----:R2:W1:Y:S01]  /*0c50*/  SYNCS.EXCH.64 URZ, [UR7+0x110], UR10 ;  /* 0x0001100a07ff75b2 */ /* 0x0024620008000100 */
[----:B------:R2:W1:Y:S01]  /*0c60*/  SYNCS.EXCH.64 URZ, [UR7+0x130], UR4 ;  /* 0x0001300407ff75b2 */ /* 0x0004620008000100 */
[----:B------:R2:W1:Y:S01]  /*0c70*/  SYNCS.EXCH.64 URZ, [UR7+0x118], UR10 ;  /* 0x0001180a07ff75b2 */ /* 0x0004620008000100 */
[----:B------:R2:W1:Y:S01]  /*0c80*/  SYNCS.EXCH.64 URZ, [UR7+0x138], UR4 ;  /* 0x0001380407ff75b2 */ /* 0x0004620008000100 */
[----:B------:R2:W1:Y:S01]  /*0c90*/  SYNCS.EXCH.64 URZ, [UR7+0x120], UR10 ;  /* 0x0001200a07ff75b2 */ /* 0x0004620008000100 */
[----:B------:R2:W1:Y:S01]  /*0ca0*/  SYNCS.EXCH.64 URZ, [UR7+0x140], UR4 ;  /* 0x0001400407ff75b2 */ /* 0x0004620008000100 */
[----:B------:R2:W1:Y:S01]  /*0cb0*/  SYNCS.EXCH.64 URZ, [UR7+0x128], UR10 ;  /* 0x0001280a07ff75b2 */ /* 0x0004620008000100 */
[----:B------:R2:W1:Y:S02]  /*0cc0*/  SYNCS.EXCH.64 URZ, [UR7+0x148], UR4 ;  /* 0x0001480407ff75b2 */ /* 0x0004640008000100 */
[----:B--2---:R-:W-:Y:S01]  /*0cd0*/  NOP ;  /* 0x0000000000007918 */ /* 0x004fe20000000000 */
.L_x_14:
        /* <DEDUP_REMOVED lines=18> */
.L_x_15:
[----:B-1----:R-:W1:Y:S01]  /*0e00*/  S2UR UR5, SR_CTAID.X ;  /* 0x00000000000579c3 */ /* 0x002e620000002500 */
[----:B------:R-:W-:-:S05]  /*0e10*/  CS2R.32 R170, SR_CgaSize ;  /* 0x0000000000aa7805 */ /* 0x000fca0000008a00 */
[----:B------:R-:W-:-:S05]  /*0e20*/  IMAD R170, R170, -0xa0, RZ ;  /* 0xffffff60aaaa7824 */ /* 0x000fca00078e02ff */
[----:B------:R-:W-:-:S14]  /*0e30*/  R2UR UR9, R170 ;  /* 0x00000000aa0972ca */ /* 0x000fdc00000e0000 */
[----:B------:R-:W2:Y:S01]  /*0e40*/  LDCU UR9, c[0x0][UR9+0x2b0] ;  /* 0x00005600090977ac */ /* 0x000ea20008000800 */
[----:B------:R-:W-:Y:S01]  /*0e50*/  NOP ;  /* 0x0000000000007918 */ /* 0x000fe20000000000 */
[----:B------:R-:W-:-:S05]  /*0e60*/  CS2R.32 R170, SR_CgaSize ;  /* 0x0000000000aa7805 */ /* 0x000fca0000008a00 */
[----:B------:R-:W-:-:S05]  /*0e70*/  IMAD R170, R170, -0xa0, RZ ;  /* 0xffffff60aaaa7824 */ /* 0x000fca00078e02ff */
[----:B------:R-:W-:-:S14]  /*0e80*/  R2UR UR7, R170 ;  /* 0x00000000aa0772ca */ /* 0x000fdc00000e0000 */
[----:B------:R-:W3:Y:S01]  /*0e90*/  LDCU UR7, c[0x0][UR7+0x2b4] ;  /* 0x00005680070777ac */ /* 0x000ee20008000800 */
[----:B------:R-:W4:Y:S08]  /*0ea0*/  S2UR UR4, SR_CTAID.Y ;  /* 0x00000000000479c3 */ /* 0x000f300000002600 */
[----:B------:R-:W3:Y:S01]  /*0eb0*/  LDC R9, c[0x0][0xb24] ;  /* 0x0002c900ff097b82 */ /* 0x000ee20000000800 */
[----:B-1----:R-:W-:-:S02]  /*0ec0*/  I2FP.F32.U32 R5, UR5 ;  /* 0x0000000500057c45 */ /* 0x002fc40008201000 */
[----:B------:R-:W-:-:S05]  /*0ed0*/  CS2R.32 R3, SR_CgaSize ;  /* 0x0000000000037805 */ /* 0x000fca0000008a00 */
[----:B------:R-:W-:-:S06]  /*0ee0*/  IMAD R3, R3, -0xa0, RZ ;  /* 0xffffff6003037824 */ /* 0x000fcc00078e02ff */
[----:B------:R-:W1:Y:S01]  /*0ef0*/  LDC R3, c[0x0][R3+0x2a0] ;  /* 0x0000a80003037b82 */ /* 0x000e620000000800 */
[----:B------:R-:W-:Y:S01]  /*0f00*/  MOV R21, UR5 ;  /* 0x0000000500157c02 */ /* 0x000fe20008000f00 */
[----:B--2---:R-:W-:Y:S01]  /*0f10*/  FMUL R5, R5, UR9 ;  /* 0x0000000905057c20 */ /* 0x004fe20008400000 */
[----:B----4-:R-:W-:Y:S02]  /*0f20*/  I2FP.F32.U32 R4, UR4 ;  /* 0x0000000400047c45 */ /* 0x010fe40008201000 */
[----:B------:R-:W-:-:S05]  /*0f30*/  CS2R.32 R2, SR_CgaSize ;  /* 0x0000000000027805 */ /* 0x000fca0000008a00 */
[----:B------:R-:W-:-:S06]  /*0f40*/  IMAD R2, R2, -0xa0, RZ ;  /* 0xffffff6002027824 */ /* 0x000fcc00078e02ff */
[----:B------:R-:W2:Y:S01]  /*0f50*/  LDC R2, c[0x0][R2+0x2a4] ;  /* 0x0000a90002027b82 */ /* 0x000ea20000000800 */
[----:B------:R-:W4:Y:S01]  /*0f60*/  F2I.U32.TRUNC.NTZ R170, R5 ;  /* 0x0000000500aa7305 */ /* 0x000f22000020f000 */
[----:B------:R-:W-:Y:S01]  /*0f70*/  MOV R20, UR4 ;  /* 0x0000000400147c02 */ /* 0x000fe20008000f00 */
[----:B---3--:R-:W-:-:S05]  /*0f80*/  FMUL R4, R4, UR7 ;  /* 0x0000000704047c20 */ /* 0x008fca0008400000 */
[----:B------:R-:W-:Y:S01]  /*0f90*/  BAR.SYNC.DEFER_BLOCKING 0x0 ;  /* 0x0000000000007b1d */ /* 0x000fe20000010000 */
[----:B------:R-:W-:-:S05]  /*0fa0*/  ISETP.GE.AND P0, PT, R9, 0x1, PT ;  /* 0x000000010900780c */ /* 0x000fca0003f06270 */
[----:B------:R-:W3:Y:S02]  /*0fb0*/  F2I.U32.TRUNC.NTZ R147, R4 ;  /* 0x0000000400937305 */ /* 0x000ee4000020f000 */
[----:B------:R-:W2:Y:S01]  /*0fc0*/  S2UR UR36, SR_CTAID.Z ;  /* 0x00000000002479c3 */ /* 0x000ea20000002700 */
[----:B----4-:R-:W-:-:S05]  /*0fd0*/  IADD3 R170, PT, PT, -R170, RZ, RZ ;  /* 0x000000ffaaaa7210 */ /* 0x010fca0007ffe1ff */
[----:B-1----:R-:W-:Y:S01]  /*0fe0*/  IMAD R170, R3, R170, UR5 ;  /* 0x0000000503aa7e24 */ /* 0x002fe2000f8e02aa */
[----:B---3--:R-:W-:-:S05]  /*0ff0*/  IADD3 R147, PT, PT, -R147, RZ, RZ ;  /* 0x000000ff93937210 */ /* 0x008fca0007ffe1ff */
[----:B--2---:R-:W-:Y:S01]  /*1000*/  IMAD R147, R2, R147, UR4 ;  /* 0x0000000402937e24 */ /* 0x004fe2000f8e0293 */
[----:B------:R-:W-:Y:S06]  /*1010*/  @!P0 BRA `(.L_x_16) ;  /* 0x0000000000b88947 */ /* 0x000fec0003800000 */
[----:B------:R-:W1:Y:S01]  /*1020*/  LDC.64 R4, c[0x0][0xb18] ;  /* 0x0002c600ff047b82 */ /* 0x000e620000000a00 */
[----:B------:R-:W-:-:S07]  /*1030*/  ISETP.NE.AND P0, PT, R9, 0x1, PT ;  /* 0x000000010900780c */ /* 0x000fce0003f05270 */
[----:B------:R-:W2:Y:S08]  /*1040*/  LDC R10, c[0x0][0xb0c] ;  /* 0x0002c300ff0a7b82 */ /* 0x000eb00000000800 */
[----:B------:R-:W3:Y:S08]  /*1050*/  LDC R11, c[0x0][0x370] ;  /* 0x0000dc00ff0b7b82 */ /* 0x000ef00000000800 */
[----:B------:R-:W4:Y:S01]  /*1060*/  LDC R12, c[0x0][0x374] ;  /* 0x0000dd00ff0c7b82 */ /* 0x000f220000000800 */
[----:B-1----:R-:W-:-:S07]  /*1070*/  ISETP.NE.AND P1, PT, R4, 0x1, PT ;  /* 0x000000010400780c */ /* 0x002fce0003f25270 */
[----:B------:R-:W3:Y:S01]  /*1080*/  LDC.64 R6, c[0x0][0xb10] ;  /* 0x0002c400ff067b82 */ /* 0x000ee20000000a00 */
[----:B--2---:R-:W-:-:S07]  /*1090*/  ISETP.NE.AND P2, PT, R10, 0x1, PT ;  /* 0x000000010a00780c */ /* 0x004fce0003f45270 */
[----:B------:R-:W1:Y:S08]  /*10a0*/  LDC R8, c[0x0][0xb20] ;  /* 0x0002c800ff087b82 */ /* 0x000e700000000800 */
[----:B------:R-:W2:Y:S01]  /*10b0*/  LDC.64 R2, c[0x0][0xb28] ;  /* 0x0002ca00ff027b82 */ /* 0x000ea20000000a00 */
[----:B----4-:R-:W-:-:S04]  /*10c0*/  IMAD.HI.U32 R13, R12, R5, RZ ;  /* 0x000000050c0d7227 */ /* 0x010fc800078e00ff */
[----:B------:R-:W-:-:S04]  /*10d0*/  IMAD.HI.U32 R5, R20, R5, RZ ;  /* 0x0000000514057227 */ /* 0x000fc800078e00ff */
[----:B---3--:R-:W-:-:S04]  /*10e0*/  IMAD.HI.U32 R14, R11, R6, RZ ;  /* 0x000000060b0e7227 */ /* 0x008fc800078e00ff */
[C---:B------:R-:W-:Y:S01]  /*10f0*/  IMAD.HI.U32 R16, R21.reuse, R6, RZ ;  /* 0x0000000615107227 */ /* 0x040fe200078e00ff */
[-C--:B------:R-:W-:Y:S02]  /*1100*/  @P2 SHF.R.U32.HI R11, RZ, R7.reuse, R14 ;  /* 0x00000007ff0b2219 */ /* 0x080fe4000001160e */
[-C--:B-1----:R-:W-:Y:S02]  /*1110*/  @P1 SHF.R.U32.HI R12, RZ, R8.reuse, R13 ;  /* 0x00000008ff0c1219 */ /* 0x082fe4000001160d */
[----:B------:R-:W-:Y:S02]  /*1120*/  SHF.R.U32.HI R5, RZ, R8, R5 ;  /* 0x00000008ff057219 */ /* 0x000fe40000011605 */
[----:B------:R-:W-:Y:S02]  /*1130*/  SHF.R.U32.HI R16, RZ, R7, R16 ;  /* 0x00000007ff107219 */ /* 0x000fe40000011610 */
[----:B------:R-:W-:Y:S01]  /*1140*/  SEL R5, R20, R5, !P1 ;  /* 0x0000000514057207 */ /* 0x000fe20004800000 */
[----:B--2---:R-:W-:Y:S01]  /*1150*/  IMAD.HI.U32 R14, R12, R2, RZ ;  /* 0x000000020c0e7227 */ /* 0x004fe200078e00ff */
[----:B------:R-:W-:-:S02]  /*1160*/  SEL R7, R21, R16, !P2 ;  /* 0x0000001015077207 */ /* 0x000fc40005000000 */
[----:B------:R-:W-:Y:S01]  /*1170*/  IADD3 R13, PT, PT, -R5, RZ, RZ ;  /* 0x000000ff050d7210 */ /* 0x000fe20007ffe1ff */
[----:B------:R-:W-:Y:S01]  /*1180*/  IMAD.HI.U32 R6, R11, R2, RZ ;  /* 0x000000020b067227 */ /* 0x000fe200078e00ff */
[----:B------:R-:W-:-:S03]  /*1190*/  @P0 SHF.R.U32.HI R12, RZ, R3, R14 ;  /* 0x00000003ff0c0219 */ /* 0x000fc6000001160e */
[----:B------:R-:W-:Y:S01]  /*11a0*/  IMAD R13, R4, R13, R20 ;  /* 0x0000000d040d7224 */ /* 0x000fe200078e0214 */
[----:B------:R-:W-:Y:S01]  /*11b0*/  @P0 SHF.R.U32.HI R11, RZ, R3, R6 ;  /* 0x00000003ff0b0219 */ /* 0x000fe20000011606 */
[----:B------:R-:W-:-:S04]  /*11c0*/  IMAD R12, R12, R9, RZ ;  /* 0x000000090c0c7224 */ /* 0x000fc800078e02ff */
[----:B------:R-:W-:Y:S01]  /*11d0*/  IMAD R6, R11, R9, RZ ;  /* 0x000000090b067224 */ /* 0x000fe200078e02ff */
[----:B------:R-:W-:-:S04]  /*11e0*/  ISETP.GE.AND P1, PT, R5, R12, PT ;  /* 0x0000000c0500720c */ /* 0x000fc80003f26270 */
[----:B------:R-:W-:Y:S01]  /*11f0*/  ISETP.GE.OR P1, PT, R7, R6, P1 ;  /* 0x000000060700720c */ /* 0x000fe20000f26670 */
[----:B------:R-:W-:-:S05]  /*1200*/  IMAD.HI.U32 R6, R5, R2, RZ ;  /* 0x0000000205067227 */ /* 0x000fca00078e00ff */
[----:B------:R-:W-:-:S04]  /*1210*/  SHF.R.U32.HI R6, RZ, R3, R6 ;  /* 0x00000003ff067219 */ /* 0x000fc80000011606 */
[----:B------:R-:W-:-:S03]  /*1220*/  SEL R6, R5, R6, !P0 ;  /* 0x0000000605067207 */ /* 0x000fc60004000000 */
[----:B------:R-:W-:Y:S01]  /*1230*/  @!P1 IMAD.HI.U32 R8, R7, R2, RZ ;  /* 0x0000000207089227 */ /* 0x000fe200078e00ff */
[----:B------:R-:W-:-:S04]  /*1240*/  IADD3 R2, PT, PT, -R6, RZ, RZ ;  /* 0x000000ff06027210 */ /* 0x000fc80007ffe1ff */
[----:B------:R-:W-:Y:S01]  /*1250*/  @!P1 SHF.R.U32.HI R8, RZ, R3, R8 ;  /* 0x00000003ff089219 */ /* 0x000fe20000011608 */
[----:B------:R-:W-:-:S03]  /*1260*/  IMAD R2, R9, R2, R5 ;  /* 0x0000000209027224 */ /* 0x000fc600078e0205 */
[----:B------:R-:W-:-:S05]  /*1270*/  @!P1 SEL R3, R7, R8, !P0 ;  /* 0x0000000807039207 */ /* 0x000fca0004000000 */
[--C-:B------:R-:W-:Y:S02]  /*1280*/  @!P1 IMAD.IADD R6, R6, 0x1, -R3.reuse ;  /* 0x0000000106069824 */ /* 0x100fe400078e0a03 */
[----:B------:R-:W-:Y:S01]  /*1290*/  @!P1 IMAD R3, R2, R11, R3 ;  /* 0x0000000b02039224 */ /* 0x000fe200078e0203 */
[----:B------:R-:W-:Y:S01]  /*12a0*/  IADD3 R2, PT, PT, -R7, RZ, RZ ;  /* 0x000000ff07027210 */ /* 0x000fe20007ffe1ff */
[----:B------:R-:W-:Y:S02]  /*12b0*/  @!P1 IMAD R5, R6, R9, R7 ;  /* 0x0000000906059224 */ /* 0x000fe400078e0207 */
[----:B------:R-:W-:Y:S02]  /*12c0*/  @!P1 IMAD.MOV.U32 R7, RZ, RZ, R3 ;  /* 0x000000ffff079224 */ /* 0x000fe400078e0003 */
[----:B------:R-:W-:Y:S02]  /*12d0*/  IMAD R2, R10, R2, R21 ;  /* 0x000000020a027224 */ /* 0x000fe400078e0215 */
[----:B------:R-:W-:-:S02]  /*12e0*/  IMAD R20, R5, R4, R13 ;  /* 0x0000000405147224 */ /* 0x000fc400078e020d */
[----:B------:R-:W-:Y:S02]  /*12f0*/  IMAD R21, R7, R10, R2 ;  /* 0x0000000a07157224 */ /* 0x000fe400078e0202 */
.L_x_16:
[----:B------:R-:W1:Y:S01]  /*1300*/  LDCU UR4, c[0x0][0xb30] ;  /* 0x00016600ff0477ac */ /* 0x000e620008000800 */
[----:B------:R-:W2:Y:S08]  /*1310*/  S2UR UR37, SR_CgaCtaId ;  /* 0x00000000002579c3 */ /* 0x000eb00000008800 */
[----:B------:R-:W3:Y:S01]  /*1320*/  LDC R72, c[0x0][0xb24] ;  /* 0x0002c900ff487b82 */ /* 0x000ee20000000800 */
[----:B-1----:R-:W-:-:S09]  /*1330*/  UISETP.NE.AND UP1, UPT, UR4, 0x1, UPT ;  /* 0x000000010400788c */ /* 0x002fd2000bf25270 */
[----:B--2---:R-:W-:Y:S05]  /*1340*/  BRA.U UP1, `(.L_x_17) ;  /* 0x0000000101407547 */ /* 0x004fea000b800000 */
[----:B------:R-:W1:Y:S08]  /*1350*/  LDC.64 R4, c[0x0][0xb10] ;  /* 0x0002c400ff047b82 */ /* 0x000e700000000a00 */
[----:B------:R-:W2:Y:S08]  /*1360*/  LDC.64 R2, c[0x0][0xb18] ;  /* 0x0002c600ff027b82 */ /* 0x000eb00000000a00 */
[----:B------:R-:W4:Y:S08]  /*1370*/  LDC R6, c[0x0][0xb20] ;  /* 0x0002c800ff067b82 */ /* 0x000f300000000800 */
[----:B------:R-:W3:Y:S01]  /*1380*/  LDC R8, c[0x0][0xb0c] ;  /* 0x0002c300ff087b82 */ /* 0x000ee20000000800 */
[----:B-1----:R-:W-:-:S05]  /*1390*/  IMAD.HI.U32 R4, R21, R4, RZ ;  /* 0x0000000415047227 */ /* 0x002fca00078e00ff */
[----:B------:R-:W-:Y:S01]  /*13a0*/  SHF.R.U32.HI R4, RZ, R5, R4 ;  /* 0x00000005ff047219 */ /* 0x000fe20000011604 */
[----:B--2---:R-:W-:Y:S01]  /*13b0*/  IMAD.HI.U32 R3, R20, R3, RZ ;  /* 0x0000000314037227 */ /* 0x004fe200078e00ff */
[----:B------:R-:W-:-:S04]  /*13c0*/  ISETP.NE.AND P0, PT, R2, 0x1, PT ;  /* 0x000000010200780c */ /* 0x000fc80003f05270 */
[----:B----4-:R-:W-:-:S04]  /*13d0*/  SHF.R.U32.HI R3, RZ, R6, R3 ;  /* 0x00000006ff037219 */ /* 0x010fc80000011603 */
[----:B------:R-:W-:Y:S02]  /*13e0*/  SEL R3, R20, R3, !P0 ;  /* 0x0000000314037207 */ /* 0x000fe40004000000 */
[----:B---3--:R-:W-:-:S04]  /*13f0*/  ISETP.NE.AND P1, PT, R8, 0x1, PT ;  /* 0x000000010800780c */ /* 0x008fc80003f25270 */
[----:B------:R-:W-:-:S05]  /*1400*/  SEL R4, R21, R4, !P1 ;  /* 0x0000000415047207 */ /* 0x000fca0004800000 */
[----:B------:R-:W-:Y:S02]  /*1410*/  IMAD.IADD R5, R3, 0x1, -R4 ;  /* 0x0000000103057824 */ /* 0x000fe400078e0a04 */
[----:B------:R-:W-:Y:S02]  /*1420*/  IMAD.IADD R3, R4, 0x1, -R3 ;  /* 0x0000000104037824 */ /* 0x000fe400078e0a03 */
[----:B------:R-:W-:Y:S02]  /*1430*/  IMAD R21, R5, R8, R21 ;  /* 0x0000000805157224 */ /* 0x000fe400078e0215 */
[----:B------:R-:W-:-:S07]  /*1440*/  IMAD R20, R3, R2, R20 ;  /* 0x0000000203147224 */ /* 0x000fce00078e0214 */
.L_x_17:
[----:B------:R-:W-:Y:S01]  /*1450*/  BAR.SYNC.DEFER_BLOCKING 0x0 ;  /* 0x0000000000007b1d */ /* 0x000fe20000010000 */
[----:B------:R-:W-:Y:S01]  /*1460*/  UISETP.NE.AND UP1, UPT, UR8, 0x2, UPT ;  /* 0x000000020800788c */ /* 0x000fe2000bf25270 */
[----:B------:R-:W-:Y:S02]  /*1470*/  ISETP.NE.OR P5, PT, R0, 0x2, !P5 ;  /* 0x000000020000780c */ /* 0x000fe40006fa5670 */
[----:B------:R-:W-:-:S06]  /*1480*/  LOP3.LUT R2, R189, 0x1f, RZ, 0xc0, !PT ;  /* 0x0000001fbd027812 */ /* 0x000fcc00078ec0ff */
[----:B------:R-:W-:Y:S05]  /*1490*/  BRA.U UP1, `(.L_x_18) ;  /* 0x0000001501747547 */ /* 0x000fea000b800000 */
[----:B------:R-:W1:Y:S01]  /*14a0*/  LDCU UR13, c[0x0][0x38c] ;  /* 0x00007180ff0d77ac */ /* 0x000e620008000800 */
[----:B------:R-:W2:Y:S01]  /*14b0*/  LDC R9, c[0x0][0x370] ;  /* 0x0000dc00ff097b82 */ /* 0x000ea20000000800 */
[----:B------:R-:W-:Y:S01]  /*14c0*/  PLOP3.LUT P1, PT, PT, PT, UP2, 0x80, 0x8 ;  /* 0x000000000008781c */ /* 0x000fe20003f2f028 */
[----:B------:R-:W-:Y:S01]  /*14d0*/  IMAD.MOV.U32 R15, RZ, RZ, 0x1 ;  /* 0x00000001ff0f7424 */ /* 0x000fe200078e00ff */
[----:B------:R-:W-:Y:S01]  /*14e0*/  ISETP.EQ.OR P4, PT, R2, RZ, P5 ;  /* 0x000000ff0200720c */ /* 0x000fe20002f82670 */
[----:B------:R-:W-:Y:S01]  /*14f0*/  IMAD.MOV.U32 R14, RZ, RZ, RZ ;  /* 0x000000ffff0e7224 */ /* 0x000fe200078e00ff */
[----:B------:R-:W-:Y:S02]  /*1500*/  PLOP3.LUT P1, PT, P1, PT, PT, 0x8, 0x80 ;  /* 0x000000000080781c */ /* 0x000fe40000f2e170 */
[----:B------:R-:W-:Y:S01]  /*1510*/  CS2R R12, SRZ ;  /* 0x00000000000c7805 */ /* 0x000fe2000001ff00 */
[----:B------:R-:W-:Y:S01]  /*1520*/  IMAD.MOV.U32 R10, RZ, RZ, 0x1 ;  /* 0x00000001ff0a7424 */ /* 0x000fe200078e00ff */
[----:B------:R-:W4:Y:S01]  /*1530*/  LDC R0, c[0x0][0x374] ;  /* 0x0000dd00ff007b82 */ /* 0x000f220000000800 */
[----:B------:R-:W2:Y:S01]  /*1540*/  LDCU.64 UR22, c[0x0][0x348] ;  /* 0x00006900ff1677ac */ /* 0x000ea20008000a00 */
[----:B------:R-:W-:Y:S01]  /*1550*/  UMOV UR6, URZ ;  /* 0x000000ff00067c82 */ /* 0x000fe20008000000 */
[----:B-1----:R-:W-:-:S04]  /*1560*/  UIADD3 UR5, UPT, UPT, UR13, 0x3f, URZ ;  /* 0x0000003f0d057890 */ /* 0x002fc8000fffe0ff */
[----:B------:R-:W-:-:S04]  /*1570*/  USHF.R.S32.HI UR4, URZ, 0x1f, UR5 ;  /* 0x0000001fff047899 */ /* 0x000fc80008011405 */
[----:B------:R-:W-:-:S04]  /*1580*/  ULEA.HI UR4, UR4, UR5, URZ, 0x6 ;  /* 0x0000000504047291 */ /* 0x000fc8000f8f30ff */
[----:B------:R-:W-:Y:S02]  /*1590*/  USHF.R.S32.HI UR15, URZ, 0x6, UR4 ;  /* 0x00000006ff0f7899 */ /* 0x000fe40008011404 */
[----:B------:R-:W-:Y:S02]  /*15a0*/  UIADD3 UR4, UPT, UPT, UR13, -0x1, URZ ;  /* 0xffffffff0d047890 */ /* 0x000fe4000fffe0ff */
[----:B------:R-:W-:Y:S02]  /*15b0*/  UISETP.LT.U32.AND UP0, UPT, UR15, 0xc, UPT ;  /* 0x0000000c0f00788c */ /* 0x000fe4000bf01070 */
[----:B------:R-:W-:Y:S02]  /*15c0*/  UISETP.GE.U32.AND UP1, UPT, UR4, -0x7f, UPT ;  /* 0xffffff810400788c */ /* 0x000fe4000bf26070 */
[----:B------:R-:W-:Y:S02]  /*15d0*/  USEL UR14, UR15, 0xc, UP0 ;  /* 0x0000000c0f0e7887 */ /* 0x000fe40008000000 */
[----:B------:R-:W-:-:S02]  /*15e0*/  UIADD3 UR13, UPT, UPT, UR13, 0x7e, URZ ;  /* 0x0000007e0d0d7890 */ /* 0x000fc4000fffe0ff */
[----:B------:R-:W-:Y:S02]  /*15f0*/  UIADD3 UR5, UPT, UPT, UR14, -0x1, URZ ;  /* 0xffffffff0e057890 */ /* 0x000fe4000fffe0ff */
[----:B------:R-:W-:-:S03]  /*1600*/  UIADD3 UR7, UPT, UPT, UR15, -UR14, URZ ;  /* 0x8000000e0f077290 */ /* 0x000fc6000fffe0ff */
[----:B------:R-:W-:-:S04]  /*1610*/  @UP1 UIADD3 UR5, UPT, UPT, UR14, URZ, URZ ;  /* 0x000000ff0e051290 */ /* 0x000fc8000fffe0ff */
[----:B--2---:R-:W-:-:S12]  /*1620*/  UIADD3 UR5, UPT, UPT, UR5, 0x1, URZ ;  /* 0x0000000105057890 */ /* 0x004fd8000fffe0ff */
.L_x_36:
[----:B------:R-:W-:Y:S01]  /*1630*/  UISETP.NE.AND UP0, UPT, UR37, URZ, UPT ;  /* 0x000000ff2500728c */ /* 0x000fe2000bf05270 */
[----:B------:R-:W1:Y:S08]  /*1640*/  S2UR UR37, SR_CgaCtaId ;  /* 0x00000000002579c3 */ /* 0x000e700000008800 */
[----:B------:R-:W-:Y:S05]  /*1650*/  BRA.U UP0, `(.L_x_19) ;  /* 0x0000000100347547 */ /* 0x000fea000b800000 */
[----:B------:R-:W2:Y:S01]  /*1660*/  S2R R2, SR_CgaCtaId ;  /* 0x0000000000027919 */ /* 0x000ea20000008800 */
[----:B------:R-:W-:-:S04]  /*1670*/  MOV R3, 0x400 ;  /* 0x0000040000037802 */ /* 0x000fc80000000f00 */
[----:B--2---:R-:W-:Y:S02]  /*1680*/  LEA R3, R2, R3, 0x18 ;  /* 0x0000000302037211 */ /* 0x004fe400078ec0ff */
[----:B------:R-:W-:-:S03]  /*1690*/  SHF.L.U32 R2, R10, 0x1f, RZ ;  /* 0x0000001f0a027819 */ /* 0x000fc600000006ff */
[----:B------:R-:W-:-:S04]  /*16a0*/  IMAD R3, R12, 0x8, R3 ;  /* 0x000000080c037824 */ /* 0x000fc800078e0203 */
[----:B------:R-:W2:Y:S02]  /*16b0*/  SYNCS.PHASECHK.TRANS64.TRYWAIT P0, [R3+URZ+0x160], R2 ;  /* 0x00016002030075a7 */ /* 0x000ea400080011ff */
[----:B--2---:R-:W-:Y:S05]  /*16c0*/  @!P0 BRA `(.L_x_20) ;  /* 0x0000006c00fc8947 */ /* 0x004fea0003800000 */
.L_x_115:
[----:B------:R-:W-:Y:S01]  /*16d0*/  VIADD R12, R12, 0x1 ;  /* 0x000000010c0c7836 */ /* 0x000fe20000000000 */
[----:B------:R2:W-:Y:S04]  /*16e0*/  SYNCS.ARRIVE.TRANS64.A1T0 RZ, [R3+URZ+0x150], RZ ;  /* 0x000150ff03ff79a7 */ /* 0x0005e800081000ff */
[----:B------:R-:W-:-:S04]  /*16f0*/  ISETP.NE.AND P0, PT, R12, 0x2, PT ;  /* 0x000000020c00780c */ /* 0x000fc80003f05270 */
[----:B------:R-:W-:Y:S02]  /*1700*/  SEL R12, R12, RZ, P0 ;  /* 0x000000ff0c0c7207 */ /* 0x000fe40000000000 */
[----:B--2---:R-:W-:-:S04]  /*1710*/  SEL R3, RZ, 0x1, P0 ;  /* 0x00000001ff037807 */ /* 0x004fc80000000000 */
[----:B------:R-:W-:-:S07]  /*1720*/  LOP3.LUT R10, R10, R3, RZ, 0x3c, !PT ;  /* 0x000000030a0a7212 */ /* 0x000fce00078e3cff */
.L_x_19:
[----:B------:R-:W-:Y:S01]  /*1730*/  UMOV UR4, 0x400 ;  /* 0x0000040000047882 */ /* 0x000fe20000000000 */
[----:B------:R-:W-:Y:S01]  /*1740*/  SHF.L.U32 R2, R15, 0x1f, RZ ;  /* 0x0000001f0f027819 */ /* 0x000fe200000006ff */
[----:B-1----:R-:W-:Y:S01]  /*1750*/  ULEA UR4, UR37, UR4, 0x18 ;  /* 0x0000000425047291 */ /* 0x002fe2000f8ec0ff */
[----:B------:R-:W-:Y:S01]  /*1760*/  R2UR UR35, R21 ;  /* 0x00000000152372ca */ /* 0x000fe200000e0000 */
[----:B------:R-:W-:Y:S01]  /*1770*/  UISETP.GE.U32.AND UP0, UPT, UR13, 0x7f, UPT ;  /* 0x0000007f0d00788c */ /* 0x000fe2000bf06070 */
[----:B------:R-:W-:Y:S01]  /*1780*/  R2UR UR11, R20 ;  /* 0x00000000140b72ca */ /* 0x000fe200000e0000 */
[----:B------:R-:W-:Y:S01]  /*1790*/  ULEA UR8, UR6, UR4, 0x3 ;  /* 0x0000000406087291 */ /* 0x000fe2000f8e18ff */
[----:B------:R-:W-:-:S08]  /*17a0*/  UMOV UR24, URZ ;  /* 0x000000ff00187c82 */ /* 0x000fd00008000000 */
[----:B------:R1:W2:Y:S01]  /*17b0*/  SYNCS.PHASECHK.TRANS64.TRYWAIT P0, [UR8+0x60], R2 ;  /* 0x00006002ff0075a7 */ /* 0x0002a20008001108 */
[----:B------:R-:W-:Y:S02]  /*17c0*/  USHF.L.U32 UR35, UR35, 0x7, URZ ;  /* 0x0000000723237899 */ /* 0x000fe400080006ff */
[----:B------:R-:W-:Y:S01]  /*17d0*/  USHF.L.U32 UR11, UR11, 0x7, URZ ;  /* 0x000000070b0b7899 */ /* 0x000fe200080006ff */
[----:B------:R-:W-:Y:S11]  /*17e0*/  BRA.U !UP0, `(.L_x_21) ;  /* 0x0000000108a47547 */ /* 0x000ff6000b800000 */
[----:B------:R-:W-:Y:S01]  /*17f0*/  UMOV UR16, URZ ;  /* 0x000000ff00107c82 */ /* 0x000fe20008000000 */
[----:B------:R-:W-:-:S05]  /*1800*/  UMOV UR17, UR6 ;  /* 0x0000000600117c82 */ /* 0x000fca0008000000 */
.L_x_26:
[----:B-1----:R-:W-:Y:S01]  /*1810*/  ULEA UR33, UR17, UR4, 0x3 ;  /* 0x0000000411217291 */ /* 0x002fe2000f8e18ff */
[----:B--2---:R-:W-:Y:S01]  /*1820*/  @!P5 MOV R3, 0x4000 ;  /* 0x000040000003d802 */ /* 0x004fe20000000f00 */
[----:B--2---:R-:W-:Y:S10]  /*1830*/  @P0 BRA `(.L_x_22) ;  /* 0x00000000000c0947 */ /* 0x004ff40003800000 */
[----:B------:R-:W-:-:S04]  /*1840*/  SHF.L.U32 R5, R15, 0x1f, RZ ;  /* 0x0000001f0f057819 */ /* 0x000fc800000006ff */
[----:B------:R-:W2:Y:S02]  /*1850*/  SYNCS.PHASECHK.TRANS64.TRYWAIT P0, [UR33+0x60], R5 ;  /* 0x00006005ff0075a7 */ /* 0x000ea40008001121 */
[----:B--2---:R-:W-:Y:S05]  /*1860*/  @!P0 BRA `(.L_x_23) ;  /* 0x0000006c00a88947 */ /* 0x004fea0003800000 */
.L_x_22:
[----:B------:R2:W-:Y:S01]  /*1870*/  @!P5 SYNCS.ARRIVE.TRANS64 RZ, [UR33], R3 ;  /* 0x00000003ffffd9a7 */ /* 0x0005e20008000021 */
[----:B------:R-:W-:Y:S04]  /*1880*/  BSSY.RECONVERGENT B0, `(.L_x_24) ;  /* 0x0000003000007945 */ /* 0x000fe80003800200 */
[----:B------:R-:W-:Y:S05]  /*1890*/  @P4 BRA `(.L_x_25) ;  /* 0x0000000000044947 */ /* 0x000fea0003800000 */
[----:B------:R-:W-:Y:S05]  /*18a0*/  BPT.TRAP 0x1 ;  /* 0x000000040000795c */ /* 0x000fea0000300000 */
.L_x_25:
[----:B------:R-:W-:Y:S05]  /*18b0*/  BSYNC.RECONVERGENT B0 ;  /* 0x0000000000007941 */ /* 0x000fea0003800200 */
.L_x_24:
[----:B------:R-:W-:Y:S02]  /*18c0*/  UIADD3 UR6, UPT, UPT, UR17, 0x1, URZ ;  /* 0x0000000111067890 */ /* 0x000fe4000fffe0ff */
[----:B------:R-:W-:Y:S02]  /*18d0*/  UIADD3 UR26, UP1, UPT, UR22, 0x80, URZ ;  /* 0x00000080161a7890 */ /* 0x000fe4000ff3e0ff */
[----:B------:R-:W-:Y:S02]  /*18e0*/  UISETP.NE.AND UP0, UPT, UR6, 0xc, UPT ;  /* 0x0000000c0600788c */ /* 0x000fe4000bf05270 */
[----:B------:R-:W-:Y:S02]  /*18f0*/  USHF.L.U32 UR34, UR16, 0x6, URZ ;  /* 0x0000000610227899 */ /* 0x000fe400080006ff */
[----:B------:R-:W-:Y:S02]  /*1900*/  USEL UR9, URZ, 0x1, UP0 ;  /* 0x00000001ff097887 */ /* 0x000fe40008000000 */
[----:B------:R-:W-:-:S02]  /*1910*/  USEL UR6, UR6, URZ, UP0 ;  /* 0x000000ff06067287 */ /* 0x000fc40008000000 */
[----:B------:R-:W-:Y:S02]  /*1920*/  UIADD3 UR20, UP0, UPT, UR22, 0x180, URZ ;  /* 0x0000018016147890 */ /* 0x000fe4000ff1e0ff */
[----:B------:R-:W-:Y:S01]  /*1930*/  ULEA UR8, UR6, UR4, 0x3 ;  /* 0x0000000406087291 */ /* 0x000fe2000f8e18ff */
[----:B------:R-:W-:Y:S01]  /*1940*/  LOP3.LUT R15, R15, UR9, RZ, 0x3c, !PT ;  /* 0x000000090f0f7c12 */ /* 0x000fe2000f8e3cff */
[----:B------:R-:W-:Y:S02]  /*1950*/  UIADD3.X UR27, UPT, UPT, URZ, UR23, URZ, UP1, !UPT ;  /* 0x00000017ff1b7290 */ /* 0x000fe40008ffe4ff */
[----:B------:R-:W-:Y:S01]  /*1960*/  UIADD3.X UR21, UPT, UPT, URZ, UR23, URZ, UP0, !UPT ;  /* 0x00000017ff157290 */ /* 0x000fe200087fe4ff */
[----:B-1----:R-:W-:Y:S01]  /*1970*/  SHF.L.U32 R2, R15, 0x1f, RZ ;  /* 0x0000001f0f027819 */ /* 0x002fe200000006ff */
[----:B------:R-:W-:Y:S01]  /*1980*/  UMOV UR18, 0x0 ;  /* 0x0000000000127882 */ /* 0x000fe20000000000 */
[----:B------:R-:W-:Y:S01]  /*1990*/  UMOV UR19, 0x10000000 ;  /* 0x1000000000137882 */ /* 0x000fe20000000000 */
[----:B------:R-:W-:Y:S01]  /*19a0*/  UMOV UR12, UR36 ;  /* 0x00000024000c7c82 */ /* 0x000fe20008000000 */
[----:B------:R1:W1:Y:S01]  /*19b0*/  SYNCS.PHASECHK.TRANS64.TRYWAIT P0, [UR8+0x60], R2 ;  /* 0x00006002ff0075a7 */ /* 0x0002620008001108 */
[----:B------:R-:W-:Y:S01]  /*19c0*/  ULEA UR8, UR17, UR4, 0xd ;  /* 0x0000000411087291 */ /* 0x000fe2000f8e68ff */
[----:B------:R-:W-:Y:S01]  /*19d0*/  UMOV UR9, UR33 ;  /* 0x0000002100097c82 */ /* 0x000fe20008000000 */
[----:B------:R-:W-:-:S02]  /*19e0*/  UMOV UR10, UR34 ;  /* 0x00000022000a7c82 */ /* 0x000fc40008000000 */
[----:B------:R-:W-:Y:S02]  /*19f0*/  UIADD3 UR32, UPT, UPT, UR8, 0x8400, URZ ;  /* 0x0000840008207890 */ /* 0x000fe4000fffe0ff */
[----:B------:R-:W-:Y:S02]  /*1a00*/  UIADD3 UR8, UPT, UPT, UR8, 0x20400, URZ ;  /* 0x0002040008087890 */ /* 0x000fe4000fffe0ff */
[----:B------:R-:W-:Y:S01]  /*1a10*/  UIADD3 UR16, UPT, UPT, UR16, 0x1, URZ ;  /* 0x0000000110107890 */ /* 0x000fe2000fffe0ff */
[----:B------:R-:W-:Y:S01]  /*1a20*/  UMOV UR24, UR5 ;  /* 0x0000000500187c82 */ /* 0x000fe20008000000 */
[----:B------:R-:W-:Y:S02]  /*1a30*/  UMOV UR17, UR6 ;  /* 0x0000000600117c82 */ /* 0x000fe40008000000 */
[----:B------:R-:W-:Y:S01]  /*1a40*/  UISETP.NE.AND UP0, UPT, UR16, UR5, UPT ;  /* 0x000000051000728c */ /* 0x000fe2000bf05270 */
[----:B------:R1:W-:Y:S02]  /*1a50*/  UTMALDG.3D [UR32], [UR26], desc[UR18] ;  /* 0x000012201a0075b4 */ /* 0x0003e40008011000 */
[----:B------:R1:W-:Y:S06]  /*1a60*/  UTMALDG.3D [UR8], [UR20], desc[UR18] ;  /* 0x00001208140075b4 */ /* 0x0003ec0008011000 */
[----:B------:R-:W-:Y:S05]  /*1a70*/  BRA.U UP0, `(.L_x_26) ;  /* 0xfffffffd00647547 */ /* 0x000fea000b83ffff */
.L_x_21:
[----:B-1----:R-:W-:Y:S01]  /*1a80*/  ULEA UR8, UR6, UR4, 0x3 ;  /* 0x0000000406087291 */ /* 0x002fe2000f8e18ff */
[----:B------:R-:W-:Y:S01]  /*1a90*/  SHF.L.U32 R2, R15, 0x1f, RZ ;  /* 0x0000001f0f027819 */ /* 0x000fe200000006ff */
[----:B------:R-:W-:Y:S01]  /*1aa0*/  @!P1 SYNCS.ARRIVE.TRANS64.A1T0 RZ, [UR4+0xe8], RZ ;  /* 0x0000e8ffffff99a7 */ /* 0x000fe20008100004 */
[----:B------:R-:W-:-:S06]  /*1ab0*/  UISETP.GT.AND UP0, UPT, UR15, UR14, UPT ;  /* 0x0000000e0f00728c */ /* 0x000fcc000bf04270 */
[----:B--2---:R1:W2:Y:S03]  /*1ac0*/  SYNCS.PHASECHK.TRANS64.TRYWAIT P0, [UR8+0x60], R2 ;  /* 0x00006002ff0075a7 */ /* 0x0042a60008001108 */
[----:B------:R-:W-:Y:S05]  /*1ad0*/  BRA.U !UP0, `(.L_x_27) ;  /* 0x0000000108a87547 */ /* 0x000fea000b800000 */
[----:B------:R-:W-:Y:S01]  /*1ae0*/  UIADD3 UR21, UPT, UPT, UR7, UR24, URZ ;  /* 0x0000001807157290 */ /* 0x000fe2000fffe0ff */
[----:B------:R-:W-:-:S11]  /*1af0*/  UMOV UR25, UR6 ;  /* 0x0000000600197c82 */ /* 0x000fd60008000000 */
.L_x_32:
[----:B-1----:R-:W-:Y:S01]  /*1b00*/  ULEA UR17, UR25, UR4, 0x3 ;  /* 0x0000000419117291 */ /* 0x002fe2000f8e18ff */
[----:B--2---:R-:W-:Y:S01]  /*1b10*/  @!P5 MOV R3, 0x4000 ;  /* 0x000040000003d802 */ /* 0x004fe20000000f00 */
[----:B--2---:R-:W-:Y:S10]  /*1b20*/  @P0 BRA `(.L_x_28) ;  /* 0x00000000000c0947 */ /* 0x004ff40003800000 */
[----:B------:R-:W-:-:S04]  /*1b30*/  SHF.L.U32 R5, R15, 0x1f, RZ ;  /* 0x0000001f0f057819 */ /* 0x000fc800000006ff */
[----:B------:R-:W2:Y:S02]  /*1b40*/  SYNCS.PHASECHK.TRANS64.TRYWAIT P0, [UR17+0x60], R5 ;  /* 0x00006005ff0075a7 */ /* 0x000ea40008001111 */
[----:B--2---:R-:W-:Y:S05]  /*1b50*/  @!P0 BRA `(.L_x_29) ;  /* 0x0000006c00048947 */ /* 0x004fea0003800000 */
.L_x_28:
[----:B------:R2:W-:Y:S01]  /*1b60*/  @!P5 SYNCS.ARRIVE.TRANS64 RZ, [UR17], R3 ;  /* 0x00000003ffffd9a7 */ /* 0x0005e20008000011 */
[----:B------:R-:W-:Y:S04]  /*1b70*/  BSSY.RECONVERGENT B0, `(.L_x_30) ;  /* 0x0000003000007945 */ /* 0x000fe80003800200 */
[----:B------:R-:W-:Y:S05]  /*1b80*/  @P4 BRA `(.L_x_31) ;  /* 0x0000000000044947 */ /* 0x000fea0003800000 */
[----:B------:R-:W-:Y:S05]  /*1b90*/  BPT.TRAP 0x1 ;  /* 0x000000040000795c */ /* 0x000fea0000300000 */
.L_x_31:
[----:B------:R-:W-:Y:S05]  /*1ba0*/  BSYNC.RECONVERGENT B0 ;  /* 0x0000000000007941 */ /* 0x000fea0003800200 */
.L_x_30:
        /* <DEDUP_REMOVED lines=20> */
[----:B------:R-:W-:Y:S01]  /*1cf0*/  UIADD3 UR8, UPT, UPT, UR8, 0x20400, URZ ;  /* 0x0002040008087890 */ /* 0x000fe2000fffe0ff */
[----:B------:R-:W-:Y:S01]  /*1d00*/  UMOV UR9, UR17 ;  /* 0x0000001100097c82 */ /* 0x000fe20008000000 */
[----:B------:R-:W-:Y:S01]  /*1d10*/  UMOV UR10, UR18 ;  /* 0x00000012000a7c82 */ /* 0x000fe20008000000 */
[----:B------:R-:W-:Y:S01]  /*1d20*/  UIADD3 UR24, UPT, UPT, UR24, 0x1, URZ ;  /* 0x0000000118187890 */ /* 0x000fe2000fffe0ff */
[----:B------:R-:W-:-:S03]  /*1d30*/  UMOV UR25, UR6 ;  /* 0x0000000600197c82 */ /* 0x000fc60008000000 */
[----:B------:R1:W-:Y:S01]  /*1d40*/  UTMALDG.3D [UR16], [UR30], desc[UR26] ;  /* 0x00001a101e0075b4 */ /* 0x0003e20008011000 */
[----:B------:R-:W-:Y:S01]  /*1d50*/  UISETP.NE.AND UP0, UPT, UR24, UR21, UPT ;  /* 0x000000151800728c */ /* 0x000fe2000bf05270 */
[----:B------:R1:W-:Y:S08]  /*1d60*/  UTMALDG.3D [UR8], [UR28], desc[UR26] ;  /* 0x00001a081c0075b4 */ /* 0x0003f00008011000 */
[----:B------:R-:W-:Y:S05]  /*1d70*/  BRA.U UP0, `(.L_x_32) ;  /* 0xfffffffd00607547 */ /* 0x000fea000b83ffff */
.L_x_27:
[C---:B-1----:R-:W-:Y:S01]  /*1d80*/  LEA R2, R14.reuse, UR4, 0x3 ;  /* 0x000000040e027c11 */ /* 0x042fe2000f8e18ff */
[----:B------:R-:W-:Y:S01]  /*1d90*/  NOP ;  /* 0x0000000000007918 */ /* 0x000fe20000000000 */
[----:B--2---:R-:W-:Y:S02]  /*1da0*/  SHF.L.U32 R3, R13, 0x1f, RZ ;  /* 0x0000001f0d037819 */ /* 0x004fe400000006ff */
[----:B------:R-:W-:Y:S02]  /*1db0*/  LEA R4, R14, UR4, 0x4 ;  /* 0x000000040e047c11 */ /* 0x000fe4000f8e20ff */
[----:B------:R-:W1:Y:S02]  /*1dc0*/  SYNCS.PHASECHK.TRANS64.TRYWAIT P0, [R2+URZ+0xf0], R3 ;  /* 0x0000f003020075a7 */ /* 0x000e6400080011ff */
[----:B-1----:R-:W-:Y:S05]  /*1dd0*/  @!P0 BRA `(.L_x_33) ;  /* 0x00000068007c8947 */ /* 0x002fea0003800000 */
.L_x_118:
[----:B------:R-:W2:Y:S01]  /*1de0*/  LDS.128 R4, [R4+0x180] ;  /* 0x0001800004047984 */ /* 0x000ea20000000c00 */
[----:B---3--:R-:W-:Y:S01]  /*1df0*/  ISETP.GE.AND P0, PT, R72, 0x1, PT ;  /* 0x000000014800780c */ /* 0x008fe20003f06270 */
[----:B-1----:R-:W-:Y:S01]  /*1e00*/  VIADD R2, R2, 0x100 ;  /* 0x0000010002027836 */ /* 0x002fe20000000000 */
[----:B------:R-:W-:Y:S01]  /*1e10*/  @!PT LDS RZ, [RZ] ;  /* 0x00000000fffff984 */ /* 0x000fe20000000800 */
[----:B------:R-:W-:Y:S01]  /*1e20*/  @!PT LDS RZ, [RZ] ;  /* 0x00000000fffff984 */ /* 0x000fe20000000800 */
[----:B------:R-:W-:Y:S01]  /*1e30*/  @!PT LDS RZ, [RZ] ;  /* 0x00000000fffff984 */ /* 0x000fe20000000800 */
[----:B------:R-:W-:Y:S01]  /*1e40*/  @!PT LDS RZ, [RZ] ;  /* 0x00000000fffff984 */ /* 0x000fe20000000800 */
[----:B------:R1:W-:Y:S06]  /*1e50*/  MEMBAR.ALL.CTA ;  /* 0x0000000000007992 */ /* 0x0003ec0000008000 */
[----:B-1----:R-:W1:Y:S01]  /*1e60*/  FENCE.VIEW.ASYNC.S ;  /* 0x00000000000073c6 */ /* 0x002e620000000000 */
[----:B------:R-:W-:-:S04]  /*1e70*/  PRMT R2, RZ, 0x654, R2 ;  /* 0x00000654ff027816 */ /* 0x000fc80000000002 */
[----:B-1----:R1:W-:Y:S01]  /*1e80*/  SYNCS.ARRIVE.TRANS64.RED.A1T0 RZ, [R2+URZ], RZ ;  /* 0x000000ff02ff79a7 */ /* 0x0023e200081004ff */
[----:B--2---:R-:W-:-:S13]  /*1e90*/  LOP3.LUT P2, RZ, R6, 0x1, RZ, 0xc0, !PT ;  /* 0x0000000106ff7812 */ /* 0x004fda000784c0ff */
[----:B------:R-:W-:Y:S01]  /*1ea0*/  @P2 SHF.R.U32.HI R3, RZ, 0x10, R5 ;  /* 0x00000010ff032819 */ /* 0x000fe20000011605 */
[----:B------:R-:W-:Y:S01]  /*1eb0*/  VOTEU.ANY UP0, P2 ;  /* 0x0000000000ff7886 */ /* 0x000fe20001000100 */
[----:B------:R-:W-:Y:S02]  /*1ec0*/  @P2 MOV R11, R4 ;  /* 0x00000004000b2202 */ /* 0x000fe40000000f00 */
[----:B------:R-:W-:Y:S02]  /*1ed0*/  @P2 R2UR.BROADCAST UR8, R3 ;  /* 0x00000000030822ca */ /* 0x000fe400008e0000 */
[----:B------:R-:W-:-:S11]  /*1ee0*/  @P2 LOP3.LUT R8, R5, 0xffff, RZ, 0xc0, !PT ;  /* 0x0000ffff05082812 */ /* 0x000fd600078ec0ff */
[----:B------:R-:W-:Y:S01]  /*1ef0*/  @UP0 UMOV UR36, UR8 ;  /* 0x0000000800240c82 */ /* 0x000fe20008000000 */
[----:B-1----:R-:W-:Y:S05]  /*1f00*/  @!P0 BRA `(.L_x_34) ;  /* 0x0000000000b88947 */ /* 0x002fea0003800000 */
[----:B------:R-:W4:Y:S01]  /*1f10*/  LDC.64 R4, c[0x0][0xb18] ;  /* 0x0002c600ff047b82 */ /* 0x000f220000000a00 */
[----:B------:R-:W-:-:S07]  /*1f20*/  ISETP.NE.AND P3, PT, R72, 0x1, PT ;  /* 0x000000014800780c */ /* 0x000fce0003f65270 */
[----:B------:R-:W1:Y:S08]  /*1f30*/  LDC.64 R6, c[0x0][0xb10] ;  /* 0x0002c400ff067b82 */ /* 0x000e700000000a00 */
[----:B------:R-:W2:Y:S08]  /*1f40*/  LDC R16, c[0x0][0xb20] ;  /* 0x0002c800ff107b82 */ /* 0x000eb00000000800 */
[----:B------:R-:W3:Y:S01]  /*1f50*/  LDC R18, c[0x0][0xb0c] ;  /* 0x0002c300ff127b82 */ /* 0x000ee20000000800 */
[----:B----4-:R-:W-:Y:S01]  /*1f60*/  IMAD.HI.U32 R17, R0, R5, RZ ;  /* 0x0000000500117227 */ /* 0x010fe200078e00ff */
[----:B------:R-:W-:-:S03]  /*1f70*/  ISETP.NE.AND P0, PT, R4, 0x1, PT ;  /* 0x000000010400780c */ /* 0x000fc60003f05270 */
[----:B------:R-:W-:-:S03]  /*1f80*/  IMAD.HI.U32 R5, R8, R5, RZ ;  /* 0x0000000508057227 */ /* 0x000fc600078e00ff */
[----:B------:R-:W4:Y:S01]  /*1f90*/  LDC.64 R2, c[0x0][0xb28] ;  /* 0x0002ca00ff027b82 */ /* 0x000f220000000a00 */
[----:B-1----:R-:W-:-:S04]  /*1fa0*/  IMAD.HI.U32 R20, R9, R6, RZ ;  /* 0x0000000609147227 */ /* 0x002fc800078e00ff */
[----:B------:R-:W-:Y:S01]  /*1fb0*/  IMAD.HI.U32 R22, R11, R6, RZ ;  /* 0x000000060b167227 */ /* 0x000fe200078e00ff */
[----:B------:R-:W-:Y:S02]  /*1fc0*/  SHF.R.U32.HI R20, RZ, R7, R20 ;  /* 0x00000007ff147219 */ /* 0x000fe40000011614 */
[-C--:B--2---:R-:W-:Y:S02]  /*1fd0*/  SHF.R.U32.HI R17, RZ, R16.reuse, R17 ;  /* 0x00000010ff117219 */ /* 0x084fe40000011611 */
[----:B------:R-:W-:Y:S02]  /*1fe0*/  SHF.R.U32.HI R5, RZ, R16, R5 ;  /* 0x00000010ff057219 */ /* 0x000fe40000011605 */
[----:B------:R-:W-:Y:S02]  /*1ff0*/  SEL R17, R0, R17, !P0 ;  /* 0x0000001100117207 */ /* 0x000fe40004000000 */
[----:B------:R-:W-:Y:S02]  /*2000*/  SHF.R.U32.HI R22, RZ, R7, R22 ;  /* 0x00000007ff167219 */ /* 0x000fe40000011616 */
[----:B---3--:R-:W-:-:S02]  /*2010*/  ISETP.NE.AND P1, PT, R18, 0x1, PT ;  /* 0x000000011200780c */ /* 0x008fc40003f25270 */
[----:B------:R-:W-:Y:S02]  /*2020*/  SEL R5, R8, R5, !P0 ;  /* 0x0000000508057207 */ /* 0x000fe40004000000 */
[----:B------:R-:W-:Y:S02]  /*2030*/  SEL R19, R9, R20, !P1 ;  /* 0x0000001409137207 */ /* 0x000fe40004800000 */
[----:B------:R-:W-:Y:S01]  /*2040*/  SEL R7, R11, R22, !P1 ;  /* 0x000000160b077207 */ /* 0x000fe20004800000 */
[----:B----4-:R-:W-:-:S04]  /*2050*/  IMAD.HI.U32 R20, R17, R2, RZ ;  /* 0x0000000211147227 */ /* 0x010fc800078e00ff */
[----:B------:R-:W-:Y:S01]  /*2060*/  IMAD.HI.U32 R6, R19, R2, RZ ;  /* 0x0000000213067227 */ /* 0x000fe200078e00ff */
[----:B------:R-:W-:-:S04]  /*2070*/  @P3 SHF.R.U32.HI R17, RZ, R3, R20 ;  /* 0x00000003ff113219 */ /* 0x000fc80000011614 */
[----:B------:R-:W-:Y:S01]  /*2080*/  @P3 SHF.R.U32.HI R19, RZ, R3, R6 ;  /* 0x00000003ff133219 */ /* 0x000fe20000011606 */
[----:B------:R-:W-:-:S04]  /*2090*/  IMAD R17, R72, R17, RZ ;  /* 0x0000001148117224 */ /* 0x000fc800078e02ff */
[----:B------:R-:W-:Y:S01]  /*20a0*/  IMAD R6, R72, R19, RZ ;  /* 0x0000001348067224 */ /* 0x000fe200078e02ff */
[C---:B------:R-:W-:Y:S02]  /*20b0*/  ISETP.GE.AND P0, PT, R5.reuse, R17, PT ;  /* 0x000000110500720c */ /* 0x040fe40003f06270 */
[----:B------:R-:W-:Y:S02]  /*20c0*/  IADD3 R17, PT, PT, -R5, RZ, RZ ;  /* 0x000000ff05117210 */ /* 0x000fe40007ffe1ff */
[----:B------:R-:W-:Y:S01]  /*20d0*/  ISETP.GE.OR P0, PT, R7, R6, P0 ;  /* 0x000000060700720c */ /* 0x000fe20000706670 */
[----:B------:R-:W-:-:S04]  /*20e0*/  IMAD.HI.U32 R6, R5, R2, RZ ;  /* 0x0000000205067227 */ /* 0x000fc800078e00ff */
[----:B------:R-:W-:Y:S01]  /*20f0*/  IMAD R8, R4, R17, R8 ;  /* 0x0000001104087224 */ /* 0x000fe200078e0208 */
[----:B------:R-:W-:-:S04]  /*2100*/  SHF.R.U32.HI R6, RZ, R3, R6 ;  /* 0x00000003ff067219 */ /* 0x000fc80000011606 */
[----:B------:R-:W-:-:S03]  /*2110*/  SEL R6, R5, R6, !P3 ;  /* 0x0000000605067207 */ /* 0x000fc60005800000 */
[----:B------:R-:W-:-:S04]  /*2120*/  @!P0 IMAD.HI.U32 R16, R7, R2, RZ ;  /* 0x0000000207108227 */ /* 0x000fc800078e00ff */
[----:B------:R-:W-:Y:S01]  /*2130*/  IMAD.MOV R2, RZ, RZ, -R6 ;  /* 0x000000ffff027224 */ /* 0x000fe200078e0a06 */
[----:B------:R-:W-:-:S03]  /*2140*/  @!P0 SHF.R.U32.HI R16, RZ, R3, R16 ;  /* 0x00000003ff108219 */ /* 0x000fc60000011610 */
[----:B------:R-:W-:Y:S01]  /*2150*/  IMAD R2, R72, R2, R5 ;  /* 0x0000000248027224 */ /* 0x000fe200078e0205 */
        /* <DEDUP_REMOVED lines=9> */
.L_x_34:
[----:B------:R-:W1:Y:S02]  /*21f0*/  LDCU UR8, c[0x0][0xb30] ;  /* 0x00016600ff0877ac */ /* 0x000e640008000800 */
[----:B-1----:R-:W-:-:S09]  /*2200*/  UISETP.NE.AND UP0, UPT, UR8, 0x1, UPT ;  /* 0x000000010800788c */ /* 0x002fd2000bf05270 */
[----:B------:R-:W-:Y:S05]  /*2210*/  BRA.U UP0, `(.L_x_35) ;  /* 0x0000000100407547 */ /* 0x000fea000b800000 */
[----:B------:R-:W1:Y:S08]  /*2220*/  LDC.64 R4, c[0x0][0xb10] ;  /* 0x0002c400ff047b82 */ /* 0x000e700000000a00 */
[----:B------:R-:W2:Y:S08]  /*2230*/  LDC.64 R2, c[0x0][0xb18] ;  /* 0x0002c600ff027b82 */ /* 0x000eb00000000a00 */
[----:B------:R-:W3:Y:S08]  /*2240*/  LDC R6, c[0x0][0xb20] ;  /* 0x0002c800ff067b82 */ /* 0x000ef00000000800 */
[----:B------:R-:W4:Y:S01]  /*2250*/  LDC R16, c[0x0][0xb0c] ;  /* 0x0002c300ff107b82 */ /* 0x000f220000000800 */
[----:B-1----:R-:W-:-:S05]  /*2260*/  IMAD.HI.U32 R4, R11, R4, RZ ;  /* 0x000000040b047227 */ /* 0x002fca00078e00ff */
[----:B------:R-:W-:Y:S01]  /*2270*/  SHF.R.U32.HI R4, RZ, R5, R4 ;  /* 0x00000005ff047219 */ /* 0x000fe20000011604 */
[----:B--2---:R-:W-:Y:S01]  /*2280*/  IMAD.HI.U32 R3, R8, R3, RZ ;  /* 0x0000000308037227 */ /* 0x004fe200078e00ff */
[----:B------:R-:W-:-:S04]  /*2290*/  ISETP.NE.AND P0, PT, R2, 0x1, PT ;  /* 0x000000010200780c */ /* 0x000fc80003f05270 */
[----:B---3--:R-:W-:-:S04]  /*22a0*/  SHF.R.U32.HI R3, RZ, R6, R3 ;  /* 0x00000006ff037219 */ /* 0x008fc80000011603 */
[----:B------:R-:W-:Y:S02]  /*22b0*/  SEL R3, R8, R3, !P0 ;  /* 0x0000000308037207 */ /* 0x000fe40004000000 */
[----:B----4-:R-:W-:-:S04]  /*22c0*/  ISETP.NE.AND P1, PT, R16, 0x1, PT ;  /* 0x000000011000780c */ /* 0x010fc80003f25270 */
[----:B------:R-:W-:-:S05]  /*22d0*/  SEL R4, R11, R4, !P1 ;  /* 0x000000040b047207 */ /* 0x000fca0004800000 */
[----:B------:R-:W-:Y:S02]  /*22e0*/  IMAD.IADD R5, R3, 0x1, -R4 ;  /* 0x0000000103057824 */ /* 0x000fe400078e0a04 */
[----:B------:R-:W-:Y:S02]  /*22f0*/  IMAD.IADD R3, R4, 0x1, -R3 ;  /* 0x0000000104037824 */ /* 0x000fe400078e0a03 */
[----:B------:R-:W-:Y:S02]  /*2300*/  IMAD R11, R5, R16, R11 ;  /* 0x00000010050b7224 */ /* 0x000fe400078e020b */
[----:B------:R-:W-:-:S07]  /*2310*/  IMAD R8, R3, R2, R8 ;  /* 0x0000000203087224 */ /* 0x000fce00078e0208 */
.L_x_35:
[----:B------:R-:W-:Y:S01]  /*2320*/  VIADD R14, R14, 0x1 ;  /* 0x000000010e0e7836 */ /* 0x000fe20000000000 */
[----:B------:R-:W-:Y:S01]  /*2330*/  PLOP3.LUT P1, PT, PT, PT, PT, 0x80, 0x8 ;  /* 0x000000000008781c */ /* 0x000fe20003f2f070 */
[----:B------:R-:W-:Y:S02]  /*2340*/  IMAD.IADD R21, R11, 0x1, R170 ;  /* 0x000000010b157824 */ /* 0x000fe400078e02aa */
[----:B------:R-:W-:Y:S01]  /*2350*/  IMAD.IADD R20, R8, 0x1, R147 ;  /* 0x0000000108147824 */ /* 0x000fe200078e0293 */
[----:B------:R-:W-:-:S04]  /*2360*/  ISETP.NE.AND P0, PT, R14, 0x2, PT ;  /* 0x000000020e00780c */ /* 0x000fc80003f05270 */
[----:B------:R-:W-:Y:S02]  /*2370*/  SEL R2, RZ, 0x1, P0 ;  /* 0x00000001ff027807 */ /* 0x000fe40000000000 */
[----:B------:R-:W-:Y:S02]  /*2380*/  SEL R14, R14, RZ, P0 ;  /* 0x000000ff0e0e7207 */ /* 0x000fe40000000000 */
[----:B------:R-:W-:Y:S01]  /*2390*/  LOP3.LUT R13, R13, R2, RZ, 0x3c, !PT ;  /* 0x000000020d0d7212 */ /* 0x000fe200078e3cff */
[----:B------:R-:W-:Y:S06]  /*23a0*/  @P2 BRA `(.L_x_36) ;  /* 0xfffffff000a02947 */ /* 0x000fec000383ffff */
[----:B------:R-:W-:Y:S01]  /*23b0*/  UIADD3 UR4, UPT, UPT, UR4, 0x60, URZ ;  /* 0x0000006004047890 */ /* 0x000fe2000fffe0ff */
[----:B------:R-:W-:-:S03]  /*23c0*/  SHF.L.U32 R3, R15, 0x1f, RZ ;  /* 0x0000001f0f037819 */ /* 0x000fc600000006ff */
[----:B------:R-:W-:-:S09]  /*23d0*/  ULEA UR5, UR6, UR4, 0x3 ;  /* 0x0000000406057291 */ /* 0x000fd2000f8e18ff */
[----:B------:R-:W1:Y:S02]  /*23e0*/  SYNCS.PHASECHK.TRANS64.TRYWAIT P0, [UR5], R3 ;  /* 0x00000003ff0075a7 */ /* 0x000e640008001105 */
[----:B-1----:R-:W-:Y:S05]  /*23f0*/  @!P0 BRA `(.L_x_37) ;  /* 0x0000006400088947 */ /* 0x002fea0003800000 */
.L_x_120:
[----:B------:R-:W-:-:S04]  /*2400*/  UIADD3 UR6, UPT, UPT, UR6, 0x1, URZ ;  /* 0x0000000106067890 */ /* 0x000fc8000fffe0ff */
[----:B------:R-:W-:-:S04]  /*2410*/  UISETP.NE.AND UP0, UPT, UR6, 0xc, UPT ;  /* 0x0000000c0600788c */ /* 0x000fc8000bf05270 */
[----:B------:R-:W-:Y:S02]  /*2420*/  USEL UR7, URZ, 0x1, UP0 ;  /* 0x00000001ff077887 */ /* 0x000fe40008000000 */
[----:B------:R-:W-:-:S04]  /*2430*/  USEL UR6, UR6, URZ, UP0 ;  /* 0x000000ff06067287 */ /* 0x000fc80008000000 */
[----:B------:R-:W-:Y:S01]  /*2440*/  ULEA UR5, UR6, UR4, 0x3 ;  /* 0x0000000406057291 */ /* 0x000fe2000f8e18ff */
[----:B------:R-:W-:-:S04]  /*2450*/  LOP3.LUT R2, R15, UR7, RZ, 0x3c, !PT ;  /* 0x000000070f027c12 */ /* 0x000fc8000f8e3cff */
[----:B-1----:R-:W-:-:S04]  /*2460*/  SHF.L.U32 R3, R2, 0x1f, RZ ;  /* 0x0000001f02037819 */ /* 0x002fc800000006ff */
[----:B------:R-:W1:Y:S02]  /*2470*/  SYNCS.PHASECHK.TRANS64.TRYWAIT P0, [UR5], R3 ;  /* 0x00000003ff0075a7 */ /* 0x000e640008001105 */
[----:B-1----:R-:W-:Y:S05]  /*2480*/  @!P0 BRA `(.L_x_38) ;  /* 0x0000006000fc8947 */ /* 0x002fea0003800000 */
.L_x_122:
        /* <DEDUP_REMOVED lines=9> */
.L_x_124:
        /* <DEDUP_REMOVED lines=9> */
.L_x_126:
        /* <DEDUP_REMOVED lines=9> */
.L_x_128:
        /* <DEDUP_REMOVED lines=9> */
.L_x_130:
        /* <DEDUP_REMOVED lines=9> */
.L_x_132:
        /* <DEDUP_REMOVED lines=9> */
.L_x_134:
        /* <DEDUP_REMOVED lines=9> */
.L_x_136:
        /* <DEDUP_REMOVED lines=9> */
.L_x_138:
        /* <DEDUP_REMOVED lines=9> */
.L_x_140:
[----:B------:R-:W-:-:S04]  /*29a0*/  UIADD3 UR6, UPT, UPT, UR6, 0x1, URZ ;  /* 0x0000000106067890 */ /* 0x000fc8000fffe0ff */
[----:B------:R-:W-:-:S04]  /*29b0*/  UISETP.NE.AND UP0, UPT, UR6, 0xc, UPT ;  /* 0x0000000c0600788c */ /* 0x000fc8000bf05270 */
[----:B------:R-:W-:Y:S02]  /*29c0*/  USEL UR5, URZ, 0x1, UP0 ;  /* 0x00000001ff057887 */ /* 0x000fe40008000000 */
[----:B------:R-:W-:-:S04]  /*29d0*/  USEL UR6, UR6, URZ, UP0 ;  /* 0x000000ff06067287 */ /* 0x000fc80008000000 */
[----:B------:R-:W-:Y:S01]  /*29e0*/  ULEA UR6, UR6, UR4, 0x3 ;  /* 0x0000000406067291 */ /* 0x000fe2000f8e18ff */
[----:B-1----:R-:W-:-:S04]  /*29f0*/  LOP3.LUT R3, R2, UR5, RZ, 0x3c, !PT ;  /* 0x0000000502037c12 */ /* 0x002fc8000f8e3cff */
[----:B------:R-:W-:Y:S01]  /*2a00*/  SHF.L.U32 R3, R3, 0x1f, RZ ;  /* 0x0000001f03037819 */ /* 0x000fe200000006ff */
[----:B----4-:R-:W-:-:S07]  /*2a10*/  IMAD.U32 R0, RZ, RZ, UR6 ;  /* 0x00000006ff007e24 */ /* 0x010fce000f8e00ff */
.L_x_48:
[----:B-1----:R1:W2:Y:S02]  /*2a20*/  SYNCS.PHASECHK.TRANS64.TRYWAIT P0, [R0+URZ], R3 ;  /* 0x00000003000075a7 */ /* 0x0022a400080011ff */
[----:B--2---:R-:W-:Y:S05]  /*2a30*/  @!P0 NANOSLEEP.SYNCS 0x989680 ;  /* 0x009896800000895d */ /* 0x004fea0003900000 */
[----:B------:R-:W2:Y:S02]  /*2a40*/  @!P0 SYNCS.PHASECHK.TRANS64 P0, [R0+URZ], R3 ;  /* 0x00000003000085a7 */ /* 0x000ea400080010ff */
[----:B--2---:R-:W-:Y:S05]  /*2a50*/  @P0 EXIT ;  /* 0x000000000000094d */ /* 0x004fea0003800000 */
[----:B------:R-:W-:Y:S05]  /*2a60*/  BRA `(.L_x_48) ;  /* 0xfffffffc00ec7947 */ /* 0x000fea000383ffff */
.L_x_18:
[----:B------:R-:W-:-:S04]  /*2a70*/  UISETP.NE.AND UP1, UPT, UR37, URZ, UPT ;  /* 0x000000ff2500728c */ /* 0x000fc8000bf25270 */
[----:B------:R-:W-:-:S09]  /*2a80*/  UISETP.NE.OR UP1, UPT, UR8, 0x1, UP1 ;  /* 0x000000010800788c */ /* 0x000fd20008f25670 */
[----:B------:R-:W-:Y:S05]  /*2a90*/  BRA.U UP1, `(.L_x_49) ;  /* 0x0000000501487547 */ /* 0x000fea000b800000 */
[----:B------:R-:W-:Y:S01]  /*2aa0*/  ISETP.NE.AND P2, PT, R2, RZ, PT ;  /* 0x000000ff0200720c */ /* 0x000fe20003f45270 */
[----:B------:R-:W-:Y:S01]  /*2ab0*/  IMAD.MOV.U32 R12, RZ, RZ, 0x1 ;  /* 0x00000001ff0c7424 */ /* 0x000fe200078e00ff */
[----:B------:R-:W-:Y:S02]  /*2ac0*/  CS2R R10, SRZ ;  /* 0x00000000000a7805 */ /* 0x000fe4000001ff00 */
[----:B------:R-:W-:Y:S01]  /*2ad0*/  CS2R R8, SRZ ;  /* 0x0000000000087805 */ /* 0x000fe2000001ff00 */
[----:B------:R-:W-:Y:S01]  /*2ae0*/  UMOV UR4, 0x400 ;  /* 0x0000040000047882 */ /* 0x000fe20000000000 */
[----:B------:R-:W-:Y:S01]  /*2af0*/  UMOV UR6, URZ ;  /* 0x000000ff00067c82 */ /* 0x000fe20008000000 */
[----:B------:R-:W-:-:S12]  /*2b00*/  ULEA UR37, UR37, UR4, 0x18 ;  /* 0x0000000425257291 */ /* 0x000fd8000f8ec0ff */
.L_x_53:
[----:B------:R-:W-:Y:S02]  /*2b10*/  LEA R0, R8, UR37, 0x3 ;  /* 0x0000002508007c11 */ /* 0x000fe4000f8e18ff */
[----:B------:R-:W-:-:S03]  /*2b20*/  SHF.L.U32 R5, R9, 0x1f, RZ ;  /* 0x0000001f09057819 */ /* 0x000fc600000006ff */
[----:B------:R-:W-:Y:S01]  /*2b30*/  VIADD R4, R0, 0x160 ;  /* 0x0000016000047836 */ /* 0x000fe20000000000 */
[----:B------:R-:W1:Y:S02]  /*2b40*/  SYNCS.PHASECHK.TRANS64.TRYWAIT P0, [R0+URZ+0x150], R5 ;  /* 0x00015005000075a7 */ /* 0x000e6400080011ff */
[----:B-1----:R-:W-:Y:S05]  /*2b50*/  @!P0 BRA `(.L_x_50) ;  /* 0x0000006000388947 */ /* 0x002fea0003800000 */
.L_x_141:
[----:B------:R-:W-:Y:S01]  /*2b60*/  ULEA UR5, UR6, UR37, 0x3 ;  /* 0x0000002506057291 */ /* 0x000fe2000f8e18ff */
[----:B------:R-:W-:Y:S02]  /*2b70*/  PRMT R4, RZ, 0x654, R4 ;  /* 0x00000654ff047816 */ /* 0x000fe40000000004 */
[----:B-1----:R-:W-:Y:S01]  /*2b80*/  SHF.L.U32 R5, R12, 0x1f, RZ ;  /* 0x0000001f0c057819 */ /* 0x002fe200000006ff */
[----:B------:R-:W-:Y:S01]  /*2b90*/  UIADD3 UR4, UPT, UPT, UR5, 0xf0, URZ ;  /* 0x000000f005047890 */ /* 0x000fe2000fffe0ff */
[----:B------:R1:W-:Y:S05]  /*2ba0*/  SYNCS.ARRIVE.TRANS64.RED.A1T0 RZ, [R4+URZ], RZ ;  /* 0x000000ff04ff79a7 */ /* 0x0003ea00081004ff */
[----:B------:R-:W-:Y:S01]  /*2bb0*/  IMAD.U32 R7, RZ, RZ, UR4 ;  /* 0x00000004ff077e24 */ /* 0x000fe2000f8e00ff */
[----:B------:R-:W2:Y:S04]  /*2bc0*/  SYNCS.PHASECHK.TRANS64.TRYWAIT P0, [UR5+0x100], R5 ;  /* 0x00010005ff0075a7 */ /* 0x000ea80008001105 */
[----:B------:R-:W-:Y:S01]  /*2bd0*/  PRMT R6, R2, 0x654, R7 ;  /* 0x0000065402067816 */ /* 0x000fe20000000007 */
[----:B-1----:R-:W-:Y:S01]  /*2be0*/  @!P2 IMAD.MOV.U32 R4, RZ, RZ, 0x10 ;  /* 0x00000010ff04a424 */ /* 0x002fe200078e00ff */
[----:B--2---:R-:W-:Y:S06]  /*2bf0*/  @!P0 BRA `(.L_x_51) ;  /* 0x0000006000248947 */ /* 0x004fec0003800000 */
.L_x_143:
[----:B------:R-:W-:Y:S01]  /*2c00*/  ULEA UR4, UR6, UR37, 0x4 ;  /* 0x0000002506047291 */ /* 0x000fe2000f8e20ff */
[----:B------:R-:W-:Y:S01]  /*2c10*/  SEL R3, R6, R3, !P2 ;  /* 0x0000000306037207 */ /* 0x000fe20005000000 */
[----:B------:R-:W-:Y:S01]  /*2c20*/  UIADD3 UR5, UPT, UPT, UR5, 0xf0, URZ ;  /* 0x000000f005057890 */ /* 0x000fe2000fffe0ff */
[----:B-1----:R-:W-:Y:S01]  /*2c30*/  LEA R0, R11, UR37, 0x3 ;  /* 0x000000250b007c11 */ /* 0x002fe2000f8e18ff */
[----:B------:R-:W-:Y:S01]  /*2c40*/  UIADD3 UR4, UPT, UPT, UR4, 0x180, URZ ;  /* 0x0000018004047890 */ /* 0x000fe2000fffe0ff */
[----:B------:R-:W-:Y:S01]  /*2c50*/  SHF.L.U32 R5, R10, 0x1f, RZ ;  /* 0x0000001f0a057819 */ /* 0x000fe200000006ff */
[----:B------:R1:W-:Y:S01]  /*2c60*/  @!P2 SYNCS.ARRIVE.TRANS64.RED RZ, [R3+URZ], R4 ;  /* 0x0000000403ffa9a7 */ /* 0x0003e200080004ff */
[----:B------:R-:W-:Y:S01]  /*2c70*/  UIADD3 UR6, UPT, UPT, UR6, 0x1, URZ ;  /* 0x0000000106067890 */ /* 0x000fe2000fffe0ff */
[----:B------:R-:W-:-:S03]  /*2c80*/  VIADD R8, R8, 0x1 ;  /* 0x0000000108087836 */ /* 0x000fc60000000000 */
[----:B------:R-:W-:Y:S02]  /*2c90*/  UISETP.NE.AND UP0, UPT, UR6, 0x2, UPT ;  /* 0x000000020600788c */ /* 0x000fe4000bf05270 */
[----:B------:R-:W-:Y:S06]  /*2ca0*/  UGETNEXTWORKID.BROADCAST [UR4], [UR5] ;  /* 0x00000000040073ca */ /* 0x000fec0008000100 */
[----:B------:R-:W-:Y:S01]  /*2cb0*/  USEL UR4, URZ, 0x1, UP0 ;  /* 0x00000001ff047887 */ /* 0x000fe20008000000 */
[----:B------:R-:W-:Y:S01]  /*2cc0*/  ISETP.NE.AND P0, PT, R8, 0x2, PT ;  /* 0x000000020800780c */ /* 0x000fe20003f05270 */
[----:B------:R-:W-:Y:S01]  /*2cd0*/  USEL UR6, UR6, URZ, UP0 ;  /* 0x000000ff06067287 */ /* 0x000fe20008000000 */
[----:B------:R-:W2:Y:S03]  /*2ce0*/  SYNCS.PHASECHK.TRANS64.TRYWAIT P1, [R0+URZ+0xf0], R5 ;  /* 0x0000f005000075a7 */ /* 0x000ea600080211ff */
[----:B------:R-:W-:Y:S01]  /*2cf0*/  LOP3.LUT R12, R12, UR4, RZ, 0x3c, !PT ;  /* 0x000000040c0c7c12 */ /* 0x000fe2000f8e3cff */
[----:B-12---:R-:W-:Y:S07]  /*2d00*/  @!P1 BRA `(.L_x_52) ;  /* 0x0000005c00f89947 */ /* 0x006fee0003800000 */
.L_x_144:
[C---:B------:R-:W-:Y:S01]  /*2d10*/  LEA R4, R11.reuse, UR37, 0x4 ;  /* 0x000000250b047c11 */ /* 0x040fe2000f8e20ff */
[----:B-1----:R-:W-:Y:S01]  /*2d20*/  VIADD R0, R0, 0x100 ;  /* 0x0000010000007836 */ /* 0x002fe20000000000 */
[----:B------:R-:W-:Y:S01]  /*2d30*/  SEL R8, R8, RZ, P0 ;  /* 0x000000ff08087207 */ /* 0x000fe20000000000 */
[----:B------:R-:W-:-:S03]  /*2d40*/  VIADD R11, R11, 0x1 ;  /* 0x000000010b0b7836 */ /* 0x000fc60000000000 */
[----:B------:R-:W1:Y:S01]  /*2d50*/  LDS.128 R4, [R4+0x180] ;  /* 0x0001800004047984 */ /* 0x000e620000000c00 */
[----:B------:R-:W-:Y:S02]  /*2d60*/  PRMT R0, RZ, 0x654, R0 ;  /* 0x00000654ff007816 */ /* 0x000fe40000000000 */
[C---:B------:R-:W-:Y:S01]  /*2d70*/  ISETP.NE.AND P1, PT, R11.reuse, 0x2, PT ;  /* 0x000000020b00780c */ /* 0x040fe20003f25270 */
[----:B------:R-:W-:Y:S01]  /*2d80*/  @!PT LDS RZ, [RZ] ;  /* 0x00000000fffff984 */ /* 0x000fe20000000800 */
[----:B------:R-:W-:Y:S01]  /*2d90*/  @!PT LDS RZ, [RZ] ;  /* 0x00000000fffff984 */ /* 0x000fe20000000800 */
[----:B------:R-:W-:Y:S01]  /*2da0*/  @!PT LDS RZ, [RZ] ;  /* 0x00000000fffff984 */ /* 0x000fe20000000800 */
[----:B------:R-:W-:Y:S01]  /*2db0*/  @!PT LDS RZ, [RZ] ;  /* 0x00000000fffff984 */ /* 0x000fe20000000800 */
[----:B------:R2:W-:Y:S06]  /*2dc0*/  MEMBAR.ALL.CTA ;  /* 0x0000000000007992 */ /* 0x0005ec0000008000 */
[----:B--2---:R-:W2:Y:S01]  /*2dd0*/  FENCE.VIEW.ASYNC.S ;  /* 0x00000000000073c6 */ /* 0x004ea20000000000 */
[----:B------:R-:W-:Y:S01]  /*2de0*/  SEL R11, R11, RZ, P1 ;  /* 0x000000ff0b0b7207 */ /* 0x000fe20000800000 */
[----:B--2---:R2:W-:Y:S01]  /*2df0*/  SYNCS.ARRIVE.TRANS64.RED.A1T0 RZ, [R0+URZ], RZ ;  /* 0x000000ff00ff79a7 */ /* 0x0045e200081004ff */
[----:B-1----:R-:W-:-:S02]  /*2e00*/  LOP3.LUT P3, RZ, R6, 0x1, RZ, 0xc0, !PT ;  /* 0x0000000106ff7812 */ /* 0x002fc4000786c0ff */
[----:B------:R-:W-:-:S04]  /*2e10*/  SEL R5, RZ, 0x1, P1 ;  /* 0x00000001ff057807 */ /* 0x000fc80000800000 */
[----:B------:R-:W-:Y:S02]  /*2e20*/  LOP3.LUT R10, R10, R5, RZ, 0x3c, !PT ;  /* 0x000000050a0a7212 */ /* 0x000fe400078e3cff */
[----:B--2---:R-:W-:-:S04]  /*2e30*/  SEL R0, RZ, 0x1, P0 ;  /* 0x00000001ff007807 */ /* 0x004fc80000000000 */
[----:B------:R-:W-:Y:S01]  /*2e40*/  LOP3.LUT R9, R9, R0, RZ, 0x3c, !PT ;  /* 0x0000000009097212 */ /* 0x000fe200078e3cff */
[----:B------:R-:W-:Y:S06]  /*2e50*/  @P3 BRA `(.L_x_53) ;  /* 0xfffffffc002c3947 */ /* 0x000fec000383ffff */
[----:B------:R-:W-:Y:S01]  /*2e60*/  ULEA UR5, UR6, UR37, 0x3 ;  /* 0x0000002506057291 */ /* 0x000fe2000f8e18ff */
[----:B------:R-:W-:-:S08]  /*2e70*/  SHF.L.U32 R3, R12, 0x1f, RZ ;  /* 0x0000001f0c037819 */ /* 0x000fd000000006ff */
[----:B------:R-:W1:Y:S02]  /*2e80*/  SYNCS.PHASECHK.TRANS64 P0, [UR5+0x100], R3 ;  /* 0x00010003ff0075a7 */ /* 0x000e640008001005 */
[----:B-1----:R-:W-:Y:S05]  /*2e90*/  @P0 BRA `(.L_x_54) ;  /* 0x0000000000080947 */ /* 0x002fea0003800000 */
[----:B------:R-:W1:Y:S02]  /*2ea0*/  SYNCS.PHASECHK.TRANS64.TRYWAIT P0, [UR5+0x100], R3 ;  /* 0x00010003ff0075a7 */ /* 0x000e640008001105 */
[----:B-1----:R-:W-:Y:S05]  /*2eb0*/  @!P0 BRA `(.L_x_55) ;  /* 0x0000005c00a08947 */ /* 0x002fea0003800000 */
.L_x_54:
[----:B------:R-:W-:-:S04]  /*2ec0*/  UIADD3 UR4, UPT, UPT, UR6, 0x1, URZ ;  /* 0x0000000106047890 */ /* 0x000fc8000fffe0ff */
[----:B------:R-:W-:-:S04]  /*2ed0*/  UISETP.NE.AND UP0, UPT, UR4, 0x2, UPT ;  /* 0x000000020400788c */ /* 0x000fc8000bf05270 */
[----:B------:R-:W-:Y:S02]  /*2ee0*/  USEL UR7, URZ, 0x1, UP0 ;  /* 0x00000001ff077887 */ /* 0x000fe40008000000 */
[----:B------:R-:W-:-:S04]  /*2ef0*/  USEL UR4, UR4, URZ, UP0 ;  /* 0x000000ff04047287 */ /* 0x000fc80008000000 */
[----:B------:R-:W-:Y:S01]  /*2f00*/  ULEA UR4, UR4, UR37, 0x3 ;  /* 0x0000002504047291 */ /* 0x000fe2000f8e18ff */
[----:B-1----:R-:W-:-:S04]  /*2f10*/  LOP3.LUT R3, R12, UR7, RZ, 0x3c, !PT ;  /* 0x000000070c037c12 */ /* 0x002fc8000f8e3cff */
[----:B------:R-:W-:-:S04]  /*2f20*/  SHF.L.U32 R0, R3, 0x1f, RZ ;  /* 0x0000001f03007819 */ /* 0x000fc800000006ff */
[----:B------:R-:W1:Y:S02]  /*2f30*/  SYNCS.PHASECHK.TRANS64 P0, [UR4+0x100], R0 ;  /* 0x00010000ff0075a7 */ /* 0x000e640008001004 */
[----:B-1----:R-:W-:Y:S05]  /*2f40*/  @P0 EXIT ;  /* 0x000000000000094d */ /* 0x002fea0003800000 */
[----:B------:R-:W-:Y:S02]  /*2f50*/  SHF.L.U32 R3, R3, 0x1f, RZ ;  /* 0x0000001f03037819 */ /* 0x000fe400000006ff */
[----:B------:R-:W-:-:S07]  /*2f60*/  MOV R0, UR4 ;  /* 0x0000000400007c02 */ /* 0x000fce0008000f00 */
.L_x_56:
[----:B-1----:R1:W2:Y:S02]  /*2f70*/  SYNCS.PHASECHK.TRANS64.TRYWAIT P0, [R0+URZ+0x100], R3 ;  /* 0x00010003000075a7 */ /* 0x0022a400080011ff */
[----:B--2---:R-:W-:Y:S05]  /*2f80*/  @!P0 NANOSLEEP.SYNCS 0x989680 ;  /* 0x009896800000895d */ /* 0x004fea0003900000 */
[----:B------:R-:W2:Y:S02]  /*2f90*/  @!P0 SYNCS.PHASECHK.TRANS64 P0, [R0+URZ+0x100], R3 ;  /* 0x00010003000085a7 */ /* 0x000ea400080010ff */
[----:B--2---:R-:W-:Y:S05]  /*2fa0*/  @P0 EXIT ;  /* 0x000000000000094d */ /* 0x004fea0003800000 */
[----:B------:R-:W-:Y:S05]  /*2fb0*/  BRA `(.L_x_56) ;  /* 0xfffffffc00ec7947 */ /* 0x000fea000383ffff */
.L_x_49:
[----:B------:R-:W-:-:S09]  /*2fc0*/  UISETP.NE.AND UP1, UPT, UR8, URZ, UPT ;  /* 0x000000ff0800728c */ /* 0x000fd2000bf25270 */
[----:B------:R-:W-:Y:S05]  /*2fd0*/  BRA.U UP1, `(.L_x_57) ;  /* 0x0000000d017c7547 */ /* 0x000fea000b800000 */
[----:B------:R-:W-:Y:S01]  /*2fe0*/  UMOV UR4, 0x40 ;  /* 0x0000004000047882 */ /* 0x000fe20000000000 */
[----:B------:R-:W-:Y:S01]  /*2ff0*/  NOP ;  /* 0x0000000000007918 */ /* 0x000fe20000000000 */
[----:B------:R-:W-:Y:S01]  /*3000*/  ULEA UR4, UR37, UR4, 0x18 ;  /* 0x0000000425047291 */ /* 0x000fe2000f8ec0ff */
[----:B------:R-:W-:Y:S02]  /*3010*/  UMOV UR5, 0x400 ;  /* 0x0000040000057882 */ /* 0x000fe40000000000 */
[----:B------:R-:W-:-:S06]  /*3020*/  ULEA UR37, UR37, UR5, 0x18 ;  /* 0x0000000525257291 */ /* 0x000fcc000f8ec0ff */
[----:B------:R-:W1:Y:S02]  /*3030*/  LDS.U8 R0, [UR4+0x1c] ;  /* 0x00001c04ff007984 */ /* 0x000e640008000000 */
[----:B-1----:R-:W-:-:S13]  /*3040*/  ISETP.NE.AND P0, PT, R0, RZ, PT ;  /* 0x000000ff0000720c */ /* 0x002fda0003f05270 */
[----:B------:R-:W-:Y:S05]  /*3050*/  @P0 BRA `(.L_x_58) ;  /* 0x0000000000580947 */ /* 0x000fea0003800000 */
[----:B------:R-:W-:-:S13]  /*3060*/  ELECT P0, URZ, PT ;  /* 0x0000000000ff782f */ /* 0x000fda0003800000 */
[----:B------:R-:W-:Y:S05]  /*3070*/  @!P0 BRA `(.L_x_59) ;  /* 0x0000000000608947 */ /* 0x000fea0003800000 */
[----:B------:R-:W-:Y:S01]  /*3080*/  UMOV UR5, 0x10 ;  /* 0x0000001000057882 */ /* 0x000fe20000000000 */
[----:B------:R-:W-:Y:S01]  /*3090*/  HFMA2 R0, -RZ, RZ, 0, 5.9604644775390625e-08 ;  /* 0x00000001ff007431 */ /* 0x000fe200000001ff */
[----:B------:R-:W-:-:S03]  /*30a0*/  MOV R2, 0xffff ;  /* 0x0000ffff00027802 */ /* 0x000fc60000000f00 */
[----:B------:R-:W-:Y:S04]  /*30b0*/  DEPBAR.LE SB1, 0x36 ;  /* 0x00009d800000791a */ /* 0x000fe80000000000 */
[----:B------:R-:W1:Y:S02]  /*30c0*/  UTCATOMSWS.FIND_AND_SET.ALIGN UP0, UR5, UR5 ;  /* 0x00000005000575e3 */ /* 0x000e640008000800 */
[----:B-1----:R-:W-:Y:S01]  /*30d0*/  MOV R3, UR5 ;  /* 0x0000000500037c02 */ /* 0x002fe20008000f00 */
[----:B------:R-:W-:Y:S06]  /*30e0*/  BRA.U UP0, `(.L_x_60) ;  /* 0x0000000100187547 */ /* 0x000fec000b800000 */
.L_x_61:
[----:B------:R-:W-:Y:S05]  /*30f0*/  NANOSLEEP 0x64 ;  /* 0x000000640000795d */ /* 0x000fea0003800000 */
[----:B------:R-:W-:-:S05]  /*3100*/  UMOV UR5, 0x10 ;  /* 0x0000001000057882 */ /* 0x000fca0000000000 */
[----:B------:R-:W-:Y:S04]  /*3110*/  DEPBAR.LE SB1, 0x36 ;  /* 0x00009d800000791a */ /* 0x000fe80000000000 */
[----:B------:R-:W1:Y:S02]  /*3120*/  UTCATOMSWS.FIND_AND_SET.ALIGN UP0, UR5, UR5 ;  /* 0x00000005000575e3 */ /* 0x000e640008000800 */
[----:B-1----:R-:W-:Y:S01]  /*3130*/  MOV R3, UR5 ;  /* 0x0000000500037c02 */ /* 0x002fe20008000f00 */
[----:B------:R-:W-:Y:S05]  /*3140*/  BRA.U !UP0, `(.L_x_61) ;  /* 0xfffffffd08e87547 */ /* 0x000fea000b83ffff */
.L_x_60:
[-C--:B------:R-:W-:Y:S02]  /*3150*/  SHF.L.U32 R2, R2, R3.reuse, RZ ;  /* 0x0000000302027219 */ /* 0x080fe400000006ff */
[----:B------:R-:W-:Y:S01]  /*3160*/  SHF.L.U32 R0, R0, R3, RZ ;  /* 0x0000000300007219 */ /* 0x000fe200000006ff */
[----:B------:R-:W-:Y:S02]  /*3170*/  IMAD.SHL.U32 R3, R3, 0x20, RZ ;  /* 0x0000002003037824 */ /* 0x000fe400078e00ff */
[----:B------:R1:W-:Y:S04]  /*3180*/  ATOMS.OR RZ, [UR4+0x14], R2 ;  /* 0x00001402ffff798c */ /* 0x0003e8000b000004 */
[----:B------:R1:W-:Y:S04]  /*3190*/  ATOMS.OR RZ, [UR4+0x18], R0 ;  /* 0x00001800ffff798c */ /* 0x0003e8000b000004 */
[----:B------:R1:W-:Y:S01]  /*31a0*/  STS [UR37+0x1a0], R3 ;  /* 0x0001a003ff007988 */ /* 0x0003e20008000825 */
[----:B------:R-:W-:Y:S05]  /*31b0*/  BRA `(.L_x_59) ;  /* 0x0000000000107947 */ /* 0x000fea0003800000 */
.L_x_58:
[----:B------:R-:W-:Y:S02]  /*31c0*/  MOV R0, 0xffffffff ;  /* 0xffffffff00007802 */ /* 0x000fe40000000f00 */
[----:B------:R-:W-:-:S03]  /*31d0*/  MOV R2, 0x3200 ;  /* 0x0000320000027802 */ /* 0x000fc60000000f00 */
[----:B------:R1:W-:Y:S04]  /*31e0*/  STS [UR37+0x1a0], R0 ;  /* 0x0001a000ff007988 */ /* 0x0003e80008000825 */
[----:B-1-3-5:R-:W-:Y:S05]  /*31f0*/  CALL.REL.NOINC `($__internal_1_$__cuda_sm10x_tcgen05_guardrail_trap_phase_invalid_during_alloc) ;  /* 0x00000060005c7944 */ /* 0x02afea0003c00000 */
.L_x_59:
[----:B------:R-:W-:Y:S05]  /*3200*/  WARPSYNC.ALL ;  /* 0x0000000000007948 */ /* 0x000fea0003800000 */
[----:B------:R-:W2:Y:S01]  /*3210*/  S2UR UR6, SR_CgaCtaId ;  /* 0x00000000000679c3 */ /* 0x000ea20000008800 */
[----:B------:R-:W-:Y:S01]  /*3220*/  UMOV UR4, 0x400 ;  /* 0x0000040000047882 */ /* 0x000fe20000000000 */
[----:B------:R-:W-:-:S06]  /*3230*/  NOP ;  /* 0x0000000000007918 */ /* 0x000fcc0000000000 */
[----:B------:R-:W-:Y:S06]  /*3240*/  BAR.ARV 0x6, 0xa0 ;  /* 0x0182800000007b1d */ /* 0x000fec0000002000 */
[----:B------:R-:W4:Y:S01]  /*3250*/  LDCU UR7, c[0x0][0x38c] ;  /* 0x00007180ff0777ac */ /* 0x000f220008000800 */
[----:B------:R-:W-:Y:S01]  /*3260*/  IMAD.MOV.U32 R11, RZ, RZ, 0x1 ;  /* 0x00000001ff0b7424 */ /* 0x000fe200078e00ff */
[----:B------:R-:W-:Y:S01]  /*3270*/  CS2R R8, SRZ ;  /* 0x0000000000087805 */ /* 0x000fe2000001ff00 */
[----:B------:R-:W-:Y:S01]  /*3280*/  IMAD.MOV.U32 R10, RZ, RZ, RZ ;  /* 0x000000ffff0a7224 */ /* 0x000fe200078e00ff */
[----:B------:R-:W-:Y:S01]  /*3290*/  UMOV UR18, URZ ;  /* 0x000000ff00127c82 */ /* 0x000fe20008000000 */
[----:B------:R-:W-:Y:S01]  /*32a0*/  UMOV UR17, URZ ;  /* 0x000000ff00117c82 */ /* 0x000fe20008000000 */
[----:B------:R-:W-:Y:S01]  /*32b0*/  UMOV UR22, 0x0 ;  /* 0x0000000000167882 */ /* 0x000fe20000000000 */
[----:B------:R-:W-:Y:S01]  /*32c0*/  UMOV UR23, 0x8200010 ;  /* 0x0820001000177882 */ /* 0x000fe20000000000 */
[----:B------:R-:W-:Y:S01]  /*32d0*/  UMOV UR20, 0x0 ;  /* 0x0000000000147882 */ /* 0x000fe20000000000 */
[----:B------:R-:W-:Y:S01]  /*32e0*/  UMOV UR21, 0x8200010 ;  /* 0x0820001000157882 */ /* 0x000fe20000000000 */
[----:B--2---:R-:W-:Y:S01]  /*32f0*/  ULEA UR6, UR6, UR4, 0x18 ;  /* 0x0000000406067291 */ /* 0x004fe2000f8ec0ff */
[----:B------:R-:W2:Y:S03]  /*3300*/  LDCU UR4, c[0x0][0x38c] ;  /* 0x00007180ff0477ac */ /* 0x000ea60008000800 */
[----:B------:R-:W-:-:S02]  /*3310*/  UIADD3 UR11, UPT, UPT, UR6, 0x8400, URZ ;  /* 0x00008400060b7890 */ /* 0x000fc4000fffe0ff */
[----:B----4-:R-:W-:-:S03]  /*3320*/  UIADD3 UR7, UPT, UPT, UR7, 0x3f, URZ ;  /* 0x0000003f07077890 */ /* 0x010fc6000fffe0ff */
[----:B-1----:R-:W1:Y:S01]  /*3330*/  LDS R0, [UR6+0x1a0] ;  /* 0x0001a006ff007984 */ /* 0x002e620008000800 */
[----:B------:R-:W-:Y:S02]  /*3340*/  UIADD3 UR12, UPT, UPT, UR6, 0x20400, URZ ;  /* 0x00020400060c7890 */ /* 0x000fe4000fffe0ff */
[----:B------:R-:W-:Y:S02]  /*3350*/  USHF.R.S32.HI UR5, URZ, 0x1f, UR7 ;  /* 0x0000001fff057899 */ /* 0x000fe40008011407 */
[----:B------:R-:W-:Y:S02]  /*3360*/  USHF.R.U32.HI UR11, URZ, 0x4, UR11 ;  /* 0x00000004ff0b7899 */ /* 0x000fe4000801160b */
[----:B------:R-:W-:Y:S02]  /*3370*/  ULEA.HI UR5, UR5, UR7, URZ, 0x6 ;  /* 0x0000000705057291 */ /* 0x000fe4000f8f30ff */
[----:B------:R-:W-:Y:S02]  /*3380*/  USHF.R.U32.HI UR12, URZ, 0x4, UR12 ;  /* 0x00000004ff0c7899 */ /* 0x000fe4000801160c */
[----:B------:R-:W-:-:S02]  /*3390*/  USHF.R.S32.HI UR5, URZ, 0x6, UR5 ;  /* 0x00000006ff057899 */ /* 0x000fc40008011405 */
[----:B------:R-:W-:Y:S02]  /*33a0*/  ULOP3.LUT UR11, UR11, 0x3fff, URZ, 0xc0, !UPT ;  /* 0x00003fff0b0b7892 */ /* 0x000fe4000f8ec0ff */
[----:B------:R-:W-:Y:S02]  /*33b0*/  UISETP.LT.AND UP0, UPT, UR5, 0x1, UPT ;  /* 0x000000010500788c */ /* 0x000fe4000bf01270 */
[----:B------:R-:W-:Y:S02]  /*33c0*/  ULOP3.LUT UR12, UR12, 0x3fff, URZ, 0xc0, !UPT ;  /* 0x00003fff0c0c7892 */ /* 0x000fe4000f8ec0ff */
[----:B------:R-:W-:Y:S02]  /*33d0*/  USEL UR10, UR5, 0x1, !UP0 ;  /* 0x00000001050a7887 */ /* 0x000fe4000c000000 */
[----:B------:R-:W-:Y:S02]  /*33e0*/  ULOP3.LUT UR11, UR11, 0x10000, URZ, 0xfc, !UPT ;  /* 0x000100000b0b7892 */ /* 0x000fe4000f8efcff */
[----:B------:R-:W-:-:S02]  /*33f0*/  ULOP3.LUT UR12, UR12, 0x10000, URZ, 0xfc, !UPT ;  /* 0x000100000c0c7892 */ /* 0x000fc4000f8efcff */
[----:B------:R-:W-:Y:S02]  /*3400*/  UIADD3 UR10, UPT, UPT, -UR10, URZ, URZ ;  /* 0x000000ff0a0a7290 */ /* 0x000fe4000fffe1ff */
[----:B--2---:R-:W-:Y:S01]  /*3410*/  UISETP.GE.AND UP3, UPT, UR4, 0x1, UPT ;  /* 0x000000010400788c */ /* 0x004fe2000bf66270 */
[----:B-1----:R-:W-:-:S15]  /*3420*/  R2UR UR19, R0 ;  /* 0x00000000001372ca */ /* 0x002fde00000e0000 */
.L_x_68:
[----:B------:R-:W-:Y:S02]  /*3430*/  LEA R0, R10, UR6, 0x3 ;  /* 0x000000060a007c11 */ /* 0x000fe4000f8e18ff */
[----:B------:R-:W-:Y:S02]  /*3440*/  SHF.L.U32 R5, R9, 0x1f, RZ ;  /* 0x0000001f09057819 */ /* 0x000fe400000006ff */
[----:B------:R-:W-:Y:S01]  /*3450*/  PLOP3.LUT P0, PT, PT, PT, UP3, 0x80, 0x8 ;  /* 0x000000000008781c */ /* 0x000fe20003f0f038 */
[----:B------:R-:W-:Y:S01]  /*3460*/  VIADD R3, R0, 0x100 ;  /* 0x0000010000037836 */ /* 0x000fe20000000000 */
[----:B-1----:R-:W1:Y:S02]  /*3470*/  SYNCS.PHASECHK.TRANS64.TRYWAIT P1, [R0+URZ+0xf0], R5 ;  /* 0x0000f005000075a7 */ /* 0x002e6400080211ff */
[----:B-1--4-:R-:W-:Y:S09]  /*3480*/  @!P1 BRA `(.L_x_62) ;  /* 0x0000005800449947 */ /* 0x012ff20003800000 */
.L_x_146:
[----:B------:R-:W-:Y:S01]  /*3490*/  LEA R4, R10, UR6, 0x4 ;  /* 0x000000060a047c11 */ /* 0x000fe2000f8e20ff */
[----:B------:R-:W-:Y:S01]  /*34a0*/  @UP3 ULEA UR4, UR17, UR6, 0x3 ;  /* 0x0000000611043291 */ /* 0x000fe2000f8e18ff */
[----:B------:R-:W-:Y:S01]  /*34b0*/  PLOP3.LUT P2, PT, PT, PT, PT, 0x80, 0x8 ;  /* 0x000000000008781c */ /* 0x000fe20003f4f070 */
[----:B------:R-:W-:Y:S01]  /*34c0*/  ULEA UR8, UR18, UR6, 0x3 ;  /* 0x0000000612087291 */ /* 0x000fe2000f8e18ff */
[----:B------:R-:W-:Y:S01]  /*34d0*/  PRMT R3, RZ, 0x654, R3 ;  /* 0x00000654ff037816 */ /* 0x000fe20000000003 */
[----:B------:R-:W-:Y:S01]  /*34e0*/  ULEA UR9, UR18, UR19, 0x7 ;  /* 0x0000001312097291 */ /* 0x000fe2000f8e38ff */
[----:B-1----:R-:W1:Y:S01]  /*34f0*/  LDS.128 R4, [R4+0x180] ;  /* 0x0001800004047984 */ /* 0x002e620000000c00 */
[----:B------:R-:W-:Y:S02]  /*3500*/  @P0 SHF.L.U32 R2, R8, 0x1f, RZ ;  /* 0x0000001f08020819 */ /* 0x000fe400000006ff */
[----:B------:R-:W-:Y:S01]  /*3510*/  SHF.L.U32 R0, R11, 0x1f, RZ ;  /* 0x0000001f0b007819 */ /* 0x000fe200000006ff */
[----:B------:R-:W-:Y:S01]  /*3520*/  @!PT LDS RZ, [RZ] ;  /* 0x00000000fffff984 */ /* 0x000fe20000000800 */
[----:B------:R-:W-:Y:S01]  /*3530*/  @!PT LDS RZ, [RZ] ;  /* 0x00000000fffff984 */ /* 0x000fe20000000800 */
[----:B------:R-:W-:Y:S01]  /*3540*/  @!PT LDS RZ, [RZ] ;  /* 0x00000000fffff984 */ /* 0x000fe20000000800 */
[----:B------:R-:W-:Y:S01]  /*3550*/  @!PT LDS RZ, [RZ] ;  /* 0x00000000fffff984 */ /* 0x000fe20000000800 */
[----:B------:R2:W-:Y:S06]  /*3560*/  MEMBAR.ALL.CTA ;  /* 0x0000000000007992 */ /* 0x0005ec0000008000 */
[----:B--2---:R-:W2:Y:S02]  /*3570*/  FENCE.VIEW.ASYNC.S ;  /* 0x00000000000073c6 */ /* 0x004ea40000000000 */
[----:B--2---:R2:W-:Y:S01]  /*3580*/  SYNCS.ARRIVE.TRANS64.RED.A1T0 RZ, [R3+URZ], RZ ;  /* 0x000000ff03ff79a7 */ /* 0x0045e200081004ff */
[----:B------:R2:W4:Y:S01]  /*3590*/  @P0 SYNCS.PHASECHK.TRANS64.TRYWAIT P2, [UR4], R2 ;  /* 0x00000002ff0005a7 */ /* 0x0005220008041104 */
[----:B-1----:R-:W-:Y:S01]  /*35a0*/  LOP3.LUT P1, RZ, R6, 0x1, RZ, 0xc0, !PT ;  /* 0x0000000106ff7812 */ /* 0x002fe2000782c0ff */
[----:B------:R-:W1:Y:S02]  /*35b0*/  SYNCS.PHASECHK.TRANS64.TRYWAIT P0, [UR8+0x130], R0 ;  /* 0x00013000ff0075a7 */ /* 0x000e640008001108 */
[----:B-12-4-:R-:W-:Y:S10]  /*35c0*/  @!P0 BRA `(.L_x_63) ;  /* 0x0000005800088947 */ /* 0x016ff40003800000 */
.L_x_148:
[----:B------:R-:W-:Y:S01]  /*35d0*/  IADD3 R10, PT, PT, R10, 0x1, RZ ;  /* 0x000000010a0a7810 */ /* 0x000fe20007ffe0ff */
[----:B------:R-:W-:Y:S06]  /*35e0*/  BRA.U !UP3, `(.L_x_64) ;  /* 0x000000010b987547 */ /* 0x000fec000b800000 */
[----:B------:R-:W-:Y:S01]  /*35f0*/  UPLOP3.LUT UP4, UPT, UPT, UPT, UPT, 0x40, 0x4 ;  /* 0x000000000004789c */ /* 0x000fe20003f8e870 */
[----:B------:R-:W-:Y:S01]  /*3600*/  UMOV UR16, UR10 ;  /* 0x0000000a00107c82 */ /* 0x000fe20008000000 */
[----:B------:R-:W-:Y:S01]  /*3610*/  UMOV UR15, UR5 ;  /* 0x00000005000f7c82 */ /* 0x000fe20008000000 */
[----:B------:R-:W-:-:S08]  /*3620*/  UMOV UR14, UR17 ;  /* 0x00000011000e7c82 */ /* 0x000fd00008000000 */
.L_x_67:
[----:B------:R-:W-:Y:S02]  /*3630*/  UIADD3 UR16, UPT, UPT, UR16, 0x1, URZ ;  /* 0x0000000110107890 */ /* 0x000fe4000fffe0ff */
[----:B--2---:R-:W-:Y:S02]  /*3640*/  ULEA UR7, UR14, UR6, 0x3 ;  /* 0x000000060e077291 */ /* 0x004fe4000f8e18ff */
[----:B------:R-:W-:Y:S01]  /*3650*/  UISETP.NE.AND UP0, UPT, UR16, URZ, UPT ;  /* 0x000000ff1000728c */ /* 0x000fe2000bf05270 */
[----:B----4-:R-:W-:Y:S10]  /*3660*/  @P2 BRA `(.L_x_65) ;  /* 0x00000000000c2947 */ /* 0x010ff40003800000 */
[----:B-1----:R-:W-:Y:S04]  /*3670*/  SHF.L.U32 R3, R8, 0x1f, RZ ;  /* 0x0000001f08037819 */ /* 0x002fe800000006ff */
[----:B------:R-:W1:Y:S02]  /*3680*/  SYNCS.PHASECHK.TRANS64.TRYWAIT P0, [UR7], R3 ;  /* 0x00000003ff0075a7 */ /* 0x000e640008001107 */
[----:B-1----:R-:W-:Y:S05]  /*3690*/  @!P0 BRA `(.L_x_66) ;  /* 0x0000005400ec8947 */ /* 0x002fea0003800000 */
.L_x_65:
[----:B------:R-:W-:Y:S01]  /*36a0*/  UISETP.NE.AND UP1, UPT, UR15, 0x1, UPT ;  /* 0x000000010f00788c */ /* 0x000fe2000bf25270 */
[----:B------:R-:W-:Y:S01]  /*36b0*/  PLOP3.LUT P2, PT, PT, PT, PT, 0x80, 0x8 ;  /* 0x000000000008781c */ /* 0x000fe20003f4f070 */
[----:B------:R-:W-:Y:S02]  /*36c0*/  UIADD3 UR17, UPT, UPT, UR14, 0x1, URZ ;  /* 0x000000010e117890 */ /* 0x000fe4000fffe0ff */
[----:B------:R-:W-:Y:S02]  /*36d0*/  ULEA UR24, UR14, UR12, 0x9 ;  /* 0x0000000c0e187291 */ /* 0x000fe4000f8e48ff */
[----:B------:R-:W-:Y:S01]  /*36e0*/  UISETP.NE.AND UP2, UPT, UR17, 0xc, UPT ;  /* 0x0000000c1100788c */ /* 0x000fe2000bf45270 */
[----:B------:R-:W-:Y:S01]  /*36f0*/  PLOP3.LUT P0, PT, PT, PT, UP1, 0x80, 0x8 ;  /* 0x000000000008781c */ /* 0x000fe20003f0f018 */
[----:B------:R-:W-:Y:S02]  /*3700*/  ULEA UR26, UR14, UR11, 0x9 ;  /* 0x0000000b0e1a7291 */ /* 0x000fe4000f8e48ff */
[----:B------:R-:W-:Y:S02]  /*3710*/  USEL UR13, URZ, 0x1, UP2 ;  /* 0x00000001ff0d7887 */ /* 0x000fe40009000000 */
[----:B------:R-:W-:Y:S02]  /*3720*/  USEL UR17, UR17, URZ, UP2 ;  /* 0x000000ff11117287 */ /* 0x000fe40009000000 */
[----:B------:R-:W-:Y:S02]  /*3730*/  UIADD3 UR30, UPT, UPT, UR24, 0x2, URZ ;  /* 0x00000002181e7890 */ /* 0x000fe4000fffe0ff */
[----:B------:R-:W-:Y:S01]  /*3740*/  @UP1 ULEA UR4, UR17, UR6, 0x3 ;  /* 0x0000000611041291 */ /* 0x000fe2000f8e18ff */
[----:B------:R-:W-:Y:S01]  /*3750*/  LOP3.LUT R8, R8, UR13, RZ, 0x3c, !PT ;  /* 0x0000000d08087c12 */ /* 0x000fe2000f8e3cff */
[----:B------:R-:W-:Y:S02]  /*3760*/  UIADD3 UR28, UPT, UPT, UR26, 0x2, URZ ;  /* 0x000000021a1c7890 */ /* 0x000fe4000fffe0ff */
[----:B------:R-:W-:Y:S01]  /*3770*/  UIADD3 UR7, UPT, UPT, UR7, 0x60, URZ ;  /* 0x0000006007077890 */ /* 0x000fe2000fffe0ff */
[----:B-1----:R-:W-:Y:S01]  /*3780*/  @P0 SHF.L.U32 R0, R8, 0x1f, RZ ;  /* 0x0000001f08000819 */ /* 0x002fe200000006ff */
[----:B------:R-:W-:Y:S01]  /*3790*/  UMOV UR25, 0x80004020 ;  /* 0x8000402000197882 */ /* 0x000fe20000000000 */
[----:B------:R-:W-:Y:S01]  /*37a0*/  UMOV UR27, 0x80004020 ;  /* 0x80004020001b7882 */ /* 0x000fe20000000000 */
[----:B------:R-:W-:Y:S01]  /*37b0*/  UMOV UR31, 0x80004020 ;  /* 0x80004020001f7882 */ /* 0x000fe20000000000 */
[----:B------:R2:W4:Y:S01]  /*37c0*/  @P0 SYNCS.PHASECHK.TRANS64.TRYWAIT P2, [UR4], R0 ;  /* 0x00000000ff0005a7 */ /* 0x0005220008041104 */
[----:B------:R-:W-:Y:S01]  /*37d0*/  UIADD3 UR15, UPT, UPT, UR15, -0x1, URZ ;  /* 0xffffffff0f0f7890 */ /* 0x000fe2000fffe0ff */
[----:B------:R2:W-:Y:S01]  /*37e0*/  UTCQMMA gdesc[UR26], gdesc[UR24], tmem[UR9], tmem[UR22], idesc[UR23], UP4 ;  /* 0x00ff16181a0075ea */ /* 0x0005e2000a000309 */
[----:B------:R-:W-:Y:S01]  /*37f0*/  UPLOP3.LUT UP4, UPT, UPT, UPT, UPT, 0x80, 0x8 ;  /* 0x000000000008789c */ /* 0x000fe20003f8f070 */
[----:B------:R-:W-:Y:S01]  /*3800*/  UMOV UR29, 0x80004020 ;  /* 0x80004020001d7882 */ /* 0x000fe20000000000 */
[----:B------:R-:W-:Y:S01]  /*3810*/  UMOV UR14, UR17 ;  /* 0x00000011000e7c82 */ /* 0x000fe20008000000 */
[----:B------:R2:W-:Y:S01]  /*3820*/  UTCQMMA gdesc[UR28], gdesc[UR30], tmem[UR9], tmem[UR20], idesc[UR21], UPT ;  /* 0x00ff141e1c0075ea */ /* 0x0005e2000b800309 */
[----:B------:R2:W-:Y:S01]  /*3830*/  UTCBAR [UR7], URZ ;  /* 0x000000ff070073e9 */ /* 0x0005e200080000ff */
[----:B------:R-:W-:Y:S06]  /*3840*/  BRA.U UP0, `(.L_x_67) ;  /* 0xfffffffd00787547 */ /* 0x000fec000b83ffff */
.L_x_64:
[----:B------:R-:W-:Y:S01]  /*3850*/  UIADD3 UR18, UPT, UPT, UR18, 0x1, URZ ;  /* 0x0000000112127890 */ /* 0x000fe2000fffe0ff */
[C---:B------:R-:W-:Y:S01]  /*3860*/  ISETP.NE.AND P0, PT, R10.reuse, 0x2, PT ;  /* 0x000000020a00780c */ /* 0x040fe20003f05270 */
[----:B------:R-:W-:Y:S02]  /*3870*/  UIADD3 UR8, UPT, UPT, UR8, 0x110, URZ ;  /* 0x0000011008087890 */ /* 0x000fe4000fffe0ff */
[----:B------:R-:W-:Y:S01]  /*3880*/  UISETP.NE.AND UP0, UPT, UR18, 0x4, UPT ;  /* 0x000000041200788c */ /* 0x000fe2000bf05270 */
[----:B-12---:R-:W-:Y:S02]  /*3890*/  SEL R0, RZ, 0x1, P0 ;  /* 0x00000001ff007807 */ /* 0x006fe40000000000 */
[----:B------:R-:W-:Y:S01]  /*38a0*/  SEL R10, R10, RZ, P0 ;  /* 0x000000ff0a0a7207 */ /* 0x000fe20000000000 */
[----:B------:R-:W-:Y:S01]  /*38b0*/  USEL UR4, URZ, 0x1, UP0 ;  /* 0x00000001ff047887 */ /* 0x000fe20008000000 */
[----:B------:R-:W-:Y:S01]  /*38c0*/  LOP3.LUT R9, R9, R0, RZ, 0x3c, !PT ;  /* 0x0000000009097212 */ /* 0x000fe200078e3cff */
[----:B------:R-:W-:Y:S01]  /*38d0*/  USEL UR18, UR18, URZ, UP0 ;  /* 0x000000ff12127287 */ /* 0x000fe20008000000 */
[----:B------:R1:W-:Y:S03]  /*38e0*/  UTCBAR [UR8], URZ ;  /* 0x000000ff080073e9 */ /* 0x0003e600080000ff */
[----:B------:R-:W-:Y:S01]  /*38f0*/  LOP3.LUT R11, R11, UR4, RZ, 0x3c, !PT ;  /* 0x000000040b0b7c12 */ /* 0x000fe2000f8e3cff */
[----:B------:R-:W-:Y:S07]  /*3900*/  @P1 BRA `(.L_x_68) ;  /* 0xfffffff800c81947 */ /* 0x000fee000383ffff */
[----:B------:R-:W2:Y:S01]  /*3910*/  S2UR UR4, SR_CgaCtaId ;  /* 0x00000000000479c3 */ /* 0x000ea20000008800 */
[----:B------:R-:W-:Y:S01]  /*3920*/  ELECT P0, URZ, PT ;  /* 0x0000000000ff782f */ /* 0x000fe20003800000 */
[----:B------:R-:W-:Y:S01]  /*3930*/  IMAD.MOV.U32 R0, RZ, RZ, 0x1 ;  /* 0x00000001ff007424 */ /* 0x000fe200078e00ff */
[----:B------:R-:W-:Y:S01]  /*3940*/  UIADD3 UR6, UPT, UPT, UR6, 0x130, URZ ;  /* 0x0000013006067890 */ /* 0x000fe2000fffe0ff */
[----:B------:R-:W-:Y:S01]  /*3950*/  SHF.L.U32 R3, R11, 0x1f, RZ ;  /* 0x0000001f0b037819 */ /* 0x000fe200000006ff */
[----:B------:R-:W-:-:S03]  /*3960*/  UMOV UR5, 0x40 ;  /* 0x0000004000057882 */ /* 0x000fc60000000000 */
[----:B------:R-:W-:Y:S01]  /*3970*/  UVIRTCOUNT.DEALLOC.SMPOOL 0x80 ;  /* 0x000000800000784c */ /* 0x000fe20000000000 */
[----:B--2---:R-:W-:Y:S02]  /*3980*/  ULEA UR4, UR4, UR5, 0x18 ;  /* 0x0000000504047291 */ /* 0x004fe4000f8ec0ff */
[----:B------:R-:W-:-:S07]  /*3990*/  ULEA UR5, UR18, UR6, 0x3 ;  /* 0x0000000612057291 */ /* 0x000fce000f8e18ff */
[----:B------:R2:W-:Y:S02]  /*39a0*/  @P0 STS.U8 [UR4+0x1c], R0 ;  /* 0x00001c00ff000988 */ /* 0x0005e40008000004 */
[----:B------:R-:W3:Y:S02]  /*39b0*/  SYNCS.PHASECHK.TRANS64.TRYWAIT P0, [UR5], R3 ;  /* 0x00000003ff0075a7 */ /* 0x000ee40008001105 */
[----:B--23--:R-:W-:Y:S05]  /*39c0*/  @!P0 BRA `(.L_x_69) ;  /* 0x0000005400388947 */ /* 0x00cfea0003800000 */
.L_x_151:
[----:B------:R-:W-:-:S04]  /*39d0*/  UIADD3 UR7, UPT, UPT, UR18, 0x1, URZ ;  /* 0x0000000112077890 */ /* 0x000fc8000fffe0ff */
[----:B------:R-:W-:-:S04]  /*39e0*/  UISETP.NE.AND UP0, UPT, UR7, 0x4, UPT ;  /* 0x000000040700788c */ /* 0x000fc8000bf05270 */
[----:B-1----:R-:W-:Y:S02]  /*39f0*/  USEL UR8, URZ, 0x1, UP0 ;  /* 0x00000001ff087887 */ /* 0x002fe40008000000 */
[----:B------:R-:W-:-:S04]  /*3a00*/  USEL UR7, UR7, URZ, UP0 ;  /* 0x000000ff07077287 */ /* 0x000fc80008000000 */
[----:B------:R-:W-:Y:S01]  /*3a10*/  ULEA UR5, UR7, UR6, 0x3 ;  /* 0x0000000607057291 */ /* 0x000fe2000f8e18ff */
[----:B------:R-:W-:-:S04]  /*3a20*/  LOP3.LUT R2, R11, UR8, RZ, 0x3c, !PT ;  /* 0x000000080b027c12 */ /* 0x000fc8000f8e3cff */
[----:B--2---:R-:W-:-:S04]  /*3a30*/  SHF.L.U32 R3, R2, 0x1f, RZ ;  /* 0x0000001f02037819 */ /* 0x004fc800000006ff */
[----:B------:R-:W1:Y:S02]  /*3a40*/  SYNCS.PHASECHK.TRANS64.TRYWAIT P0, [UR5], R3 ;  /* 0x00000003ff0075a7 */ /* 0x000e640008001105 */
[----:B-1----:R-:W-:Y:S05]  /*3a50*/  @!P0 BRA `(.L_x_70) ;  /* 0x00000054002c8947 */ /* 0x002fea0003800000 */
.L_x_153:
        /* <DEDUP_REMOVED lines=9> */
.L_x_155:
[----:B------:R-:W-:-:S04]  /*3af0*/  UIADD3 UR7, UPT, UPT, UR7, 0x1, URZ ;  /* 0x0000000107077890 */ /* 0x000fc8000fffe0ff */
[----:B------:R-:W-:-:S04]  /*3b00*/  UISETP.NE.AND UP0, UPT, UR7, 0x4, UPT ;  /* 0x000000040700788c */ /* 0x000fc8000bf05270 */
[----:B------:R-:W-:Y:S02]  /*3b10*/  USEL UR5, URZ, 0x1, UP0 ;  /* 0x00000001ff057887 */ /* 0x000fe40008000000 */
[----:B------:R-:W-:-:S04]  /*3b20*/  USEL UR7, UR7, URZ, UP0 ;  /* 0x000000ff07077287 */ /* 0x000fc80008000000 */
[----:B------:R-:W-:Y:S01]  /*3b30*/  ULEA UR7, UR7, UR6, 0x3 ;  /* 0x0000000607077291 */ /* 0x000fe2000f8e18ff */
[----:B-1----:R-:W-:-:S04]  /*3b40*/  LOP3.LUT R3, R2, UR5, RZ, 0x3c, !PT ;  /* 0x0000000502037c12 */ /* 0x002fc8000f8e3cff */
[----:B------:R-:W-:-:S04]  /*3b50*/  SHF.L.U32 R3, R3, 0x1f, RZ ;  /* 0x0000001f03037819 */ /* 0x000fc800000006ff */
[----:B------:R-:W1:Y:S02]  /*3b60*/  SYNCS.PHASECHK.TRANS64.TRYWAIT P0, [UR7], R3 ;  /* 0x00000003ff0075a7 */ /* 0x000e640008001107 */
[----:B-1----:R-:W-:Y:S05]  /*3b70*/  @!P0 BRA `(.L_x_72) ;  /* 0x0000005400148947 */ /* 0x002fea0003800000 */
.L_x_157:
[----:B------:R-:W-:Y:S01]  /*3b80*/  NOP ;  /* 0x0000000000007918 */ /* 0x000fe20000000000 */
[----:B-1----:R-:W1:Y:S01]  /*3b90*/  LDS R0, [UR4+0x14] ;  /* 0x00001404ff007984 */ /* 0x002e620008000800 */
[----:B------:R-:W-:Y:S01]  /*3ba0*/  ULOP3.LUT UR6, UR19, 0xffff, URZ, 0xc0, !UPT ;  /* 0x0000ffff13067892 */ /* 0x000fe2000f8ec0ff */
[----:B------:R-:W-:Y:S01]  /*3bb0*/  UMOV UR8, 0xffff ;  /* 0x0000ffff00087882 */ /* 0x000fe20000000000 */
[----:B------:R-:W-:Y:S02]  /*3bc0*/  UMOV UR5, 0x1 ;  /* 0x0000000100057882 */ /* 0x000fe40000000000 */
[----:B------:R-:W-:-:S04]  /*3bd0*/  USHF.R.U32.HI UR6, URZ, 0x5, UR6 ;  /* 0x00000005ff067899 */ /* 0x000fc80008011606 */
[----:B------:R-:W-:Y:S02]  /*3be0*/  USHF.L.U32 UR8, UR8, UR6, URZ ;  /* 0x0000000608087299 */ /* 0x000fe400080006ff */
[----:B------:R-:W-:-:S04]  /*3bf0*/  USHF.L.U32 UR5, UR5, UR6, URZ ;  /* 0x0000000605057299 */ /* 0x000fc800080006ff */
[----:B-1----:R-:W-:-:S04]  /*3c00*/  LOP3.LUT R0, R0, UR8, RZ, 0xc0, !PT ;  /* 0x0000000800007c12 */ /* 0x002fc8000f8ec0ff */
[----:B------:R-:W-:-:S13]  /*3c10*/  ISETP.NE.AND P0, PT, R0, UR8, PT ;  /* 0x0000000800007c0c */ /* 0x000fda000bf05270 */
[----:B------:R-:W-:Y:S05]  /*3c20*/  @P0 BRA `(.L_x_73) ;  /* 0x0000000000580947 */ /* 0x000fea0003800000 */
[----:B------:R-:W1:Y:S02]  /*3c30*/  LDS R0, [UR4+0x18] ;  /* 0x00001804ff007984 */ /* 0x000e640008000800 */
[----:B-1----:R-:W-:-:S04]  /*3c40*/  LOP3.LUT R0, R0, UR5, RZ, 0xc0, !PT ;  /* 0x0000000500007c12 */ /* 0x002fc8000f8ec0ff */
[----:B------:R-:W-:-:S13]  /*3c50*/  ISETP.NE.AND P0, PT, R0, UR5, PT ;  /* 0x0000000500007c0c */ /* 0x000fda000bf05270 */
[----:B------:R-:W-:Y:S05]  /*3c60*/  @P0 BRA `(.L_x_74) ;  /* 0x00000000003c0947 */ /* 0x000fea0003800000 */
[----:B------:R-:W1:Y:S01]  /*3c70*/  S2R R2, SR_LANEID ;  /* 0x0000000000027919 */ /* 0x000e620000000000 */
[----:B------:R-:W-:Y:S01]  /*3c80*/  ULOP3.LUT UR8, URZ, UR8, URZ, 0x33, !UPT ;  /* 0x00000008ff087292 */ /* 0x000fe2000f8e33ff */
[----:B------:R-:W-:Y:S01]  /*3c90*/  LOP3.LUT R4, RZ, UR5, RZ, 0x33, !PT ;  /* 0x00000005ff047c12 */ /* 0x000fe2000f8e33ff */
[----:B------:R-:W-:Y:S02]  /*3ca0*/  VOTEU.ANY UR7, UPT, PT ;  /* 0x0000000000077886 */ /* 0x000fe400038e0100 */
[----:B------:R-:W-:Y:S01]  /*3cb0*/  UFLO.U32 UR7, UR7 ;  /* 0x00000007000772bd */ /* 0x000fe200080e0000 */
[----:B------:R-:W2:Y:S01]  /*3cc0*/  REDUX UR5, R4 ;  /* 0x00000000040573c4 */ /* 0x000ea20000000000 */
[----:B------:R-:W-:-:S06]  /*3cd0*/  IMAD.U32 R0, RZ, RZ, UR8 ;  /* 0x00000008ff007e24 */ /* 0x000fcc000f8e00ff */
[----:B------:R3:W-:Y:S01]  /*3ce0*/  UTCATOMSWS.AND URZ, UR8 ;  /* 0x0000000800ff79e3 */ /* 0x0007e20008000000 */
[----:B------:R-:W4:Y:S01]  /*3cf0*/  REDUX UR6, R0 ;  /* 0x00000000000673c4 */ /* 0x000f220000000000 */
[----:B-1----:R-:W-:Y:S01]  /*3d00*/  ISETP.EQ.U32.AND P0, PT, R2, UR7, PT ;  /* 0x0000000702007c0c */ /* 0x002fe2000bf02070 */
[----:B--2---:R-:W-:Y:S01]  /*3d10*/  IMAD.U32 R2, RZ, RZ, UR5 ;  /* 0x00000005ff027e24 */ /* 0x004fe2000f8e00ff */
[----:B----4-:R-:W-:-:S11]  /*3d20*/  MOV R3, UR6 ;  /* 0x0000000600037c02 */ /* 0x010fd60008000f00 */
[----:B------:R3:W-:Y:S04]  /*3d30*/  @P0 ATOMS.AND RZ, [UR4+0x14], R3 ;  /* 0x00001403ffff098c */ /* 0x0007e8000a800004 */
[----:B------:R3:W-:Y:S01]  /*3d40*/  @P0 ATOMS.AND RZ, [UR4+0x18], R2 ;  /* 0x00001802ffff098c */ /* 0x0007e2000a800004 */
[----:B------:R-:W-:Y:S05]  /*3d50*/  BRA `(.L_x_75) ;  /* 0x0000000000147947 */ /* 0x000fea0003800000 */
.L_x_74:
[----:B------:R-:W-:Y:S02]  /*3d60*/  MOV R2, 0x3d80 ;  /* 0x00003d8000027802 */ /* 0x000fe40000000f00 */
[----:B----45:R-:W-:Y:S05]  /*3d70*/  CALL.REL.NOINC `($__internal_0_$__cuda_sm10x_tcgen05_guardrail_trap_col_being_dealloced_not_returned_by_alloc) ;  /* 0x0000005400707944 */ /* 0x030fea0003c00000 */
[----:B------:R-:W-:Y:S05]  /*3d80*/  BRA `(.L_x_75) ;  /* 0x0000000000087947 */ /* 0x000fea0003800000 */
.L_x_73:
[----:B------:R-:W-:Y:S02]  /*3d90*/  MOV R2, 0x3db0 ;  /* 0x00003db000027802 */ /* 0x000fe40000000f00 */
[----:B----45:R-:W-:Y:S05]  /*3da0*/  CALL.REL.NOINC `($__internal_2_$__cuda_sm10x_tcgen05_guardrail_trap_unallocated_columns_being_dealloced) ;  /* 0x00000054007c7944 */ /* 0x030fea0003c00000 */
.L_x_75:
[----:B------:R-:W-:Y:S01]  /*3db0*/  NOP ;  /* 0x0000000000007918 */ /* 0x000fe20000000000 */
[----:B---3--:R-:W-:Y:S05]  /*3dc0*/  EXIT ;  /* 0x000000000000794d */ /* 0x008fea0003800000 */
.L_x_57:
[----:B------:R-:W-:-:S09]  /*3dd0*/  UISETP.NE.OR UP2, UPT, UR8, 0x3, !UP2 ;  /* 0x000000030800788c */ /* 0x000fd2000d745670 */
[----:B------:R-:W-:Y:S05]  /*3de0*/  BRA.U UP2, `(.L_x_76) ;  /* 0x0000000d02407547 */ /* 0x000fea000b800000 */
[----:B------:R-:W1:Y:S01]  /*3df0*/  LDC R0, c[0x0][0xb30] ;  /* 0x0002cc00ff007b82 */ /* 0x000e620000000800 */
[----:B------:R-:W2:Y:S01]  /*3e00*/  LDCU.64 UR8, c[0x0][0x888] ;  /* 0x00011100ff0877ac */ /* 0x000ea20008000a00 */
[----:B------:R-:W-:Y:S02]  /*3e10*/  HFMA2 R29, -RZ, RZ, 0, 0 ;  /* 0x00000000ff1d7431 */ /* 0x000fe400000001ff */
[----:B------:R-:W-:Y:S01]  /*3e20*/  IMAD.MOV.U32 R31, RZ, RZ, 0x1 ;  /* 0x00000001ff1f7424 */ /* 0x000fe200078e00ff */
[----:B------:R-:W-:Y:S01]  /*3e30*/  MOV R23, 0x2000 ;  /* 0x0000200000177802 */ /* 0x000fe20000000f00 */
[----:B------:R-:W4:Y:S01]  /*3e40*/  LDCU.64 UR4, c[0x0][0x890] ;  /* 0x00011200ff0477ac */ /* 0x000f220008000a00 */
[----:B------:R-:W-:Y:S01]  /*3e50*/  IMAD.MOV.U32 R30, RZ, RZ, RZ ;  /* 0x000000ffff1e7224 */ /* 0x000fe200078e00ff */
[----:B------:R-:W3:Y:S01]  /*3e60*/  LDC R19, c[0x0][0x370] ;  /* 0x0000dc00ff137b82 */ /* 0x000ee20000000800 */
[----:B------:R-:W-:Y:S01]  /*3e70*/  UMOV UR7, 0x400 ;  /* 0x0000040000077882 */ /* 0x000fe20000000000 */
[----:B------:R-:W-:-:S02]  /*3e80*/  UPLOP3.LUT UP1, UPT, UPT, UPT, UPT, 0x40, 0x4 ;  /* 0x000000000004789c */ /* 0x000fc40003f2e870 */
[----:B------:R-:W-:-:S04]  /*3e90*/  ULEA UR7, UR37, UR7, 0x18 ;  /* 0x0000000725077291 */ /* 0x000fc8000f8ec0ff */
[----:B------:R-:W3:Y:S01]  /*3ea0*/  LDC R2, c[0x0][0xb0c] ;  /* 0x0002c300ff027b82 */ /* 0x000ee20000000800 */
[----:B------:R-:W-:Y:S02]  /*3eb0*/  UIADD3 UR13, UPT, UPT, UR7, 0xc8, URZ ;  /* 0x000000c8070d7890 */ /* 0x000fe4000fffe0ff */
[----:B--2---:R-:W-:Y:S02]  /*3ec0*/  UISETP.NE.U32.AND UP2, UPT, UR8, URZ, UPT ;  /* 0x000000ff0800728c */ /* 0x004fe4000bf45070 */
[----:B------:R-:W-:Y:S02]  /*3ed0*/  UIADD3 UR17, UPT, UPT, UR7, 0xc0, URZ ;  /* 0x000000c007117890 */ /* 0x000fe4000fffe0ff */
[----:B----4-:R-:W-:Y:S01]  /*3ee0*/  UISETP.NE.U32.AND UP3, UPT, UR4, URZ, UPT ;  /* 0x000000ff0400728c */ /* 0x010fe2000bf65070 */
[----:B------:R-:W2:Y:S01]  /*3ef0*/  LDC R18, c[0x0][0xb20] ;  /* 0x0002c800ff127b82 */ /* 0x000ea20000000800 */
[----:B-1----:R-:W-:Y:S01]  /*3f00*/  ISETP.NE.AND P1, PT, R0, 0x1, PT ;  /* 0x000000010000780c */ /* 0x002fe20003f25270 */
[----:B------:R-:W-:-:S02]  /*3f10*/  UISETP.NE.AND.EX UP2, UPT, UR9, URZ, UPT, UP2 ;  /* 0x000000ff0900728c */ /* 0x000fc4000bf45320 */
[----:B------:R-:W-:Y:S02]  /*3f20*/  UPRMT UR13, UR37, 0x654, UR13 ;  /* 0x00000654250d7896 */ /* 0x000fe4000800000d */
[----:B------:R-:W-:Y:S02]  /*3f30*/  UISETP.NE.AND.EX UP3, UPT, UR5, URZ, UPT, UP3 ;  /* 0x000000ff0500728c */ /* 0x000fe4000bf65330 */
[----:B------:R-:W1:Y:S08]  /*3f40*/  LDC.64 R32, c[0x0][0x348] ;  /* 0x0000d200ff207b82 */ /* 0x000e700000000a00 */
[----:B------:R-:W4:Y:S08]  /*3f50*/  LDC.64 R16, c[0x0][0xb10] ;  /* 0x0002c400ff107b82 */ /* 0x000f300000000a00 */
[----:B------:R-:W1:Y:S08]  /*3f60*/  LDC.64 R6, c[0x0][0xb18] ;  /* 0x0002c600ff067b82 */ /* 0x000e700000000a00 */
[----:B------:R-:W1:Y:S08]  /*3f70*/  LDC.64 R4, c[0x0][0xb28] ;  /* 0x0002ca00ff047b82 */ /* 0x000e700000000a00 */
[----:B--23--:R-:W1:Y:S02]  /*3f80*/  LDC R22, c[0x0][0x374] ;  /* 0x0000dd00ff167b82 */ /* 0x00ce640000000800 */
.L_x_85:
[C---:B------:R-:W-:Y:S02]  /*3f90*/  LEA R0, R30.reuse, UR7, 0x3 ;  /* 0x000000071e007c11 */ /* 0x040fe4000f8e18ff */
[----:B------:R-:W-:Y:S02]  /*3fa0*/  SHF.L.U32 R3, R29, 0x1f, RZ ;  /* 0x0000001f1d037819 */ /* 0x000fe400000006ff */
[----:B------:R-:W-:Y:S02]  /*3fb0*/  LEA R24, R30, UR7, 0x4 ;  /* 0x000000071e187c11 */ /* 0x000fe4000f8e20ff */
[----:B--2---:R-:W2:Y:S02]  /*3fc0*/  SYNCS.PHASECHK.TRANS64.TRYWAIT P0, [R0+URZ+0xf0], R3 ;  /* 0x0000f003000075a7 */ /* 0x004ea400080011ff */
[----:B--2---:R-:W-:Y:S05]  /*3fd0*/  @!P0 BRA `(.L_x_77) ;  /* 0x0000005000148947 */ /* 0x004fea0003800000 */
.L_x_158:
[----:B------:R-:W-:Y:S01]  /*3fe0*/  ISETP.GE.AND P0, PT, R72, 0x1, PT ;  /* 0x000000014800780c */ /* 0x000fe20003f06270 */
[----:B------:R-:W3:Y:S01]  /*3ff0*/  LDS.128 R24, [R24+0x180] ;  /* 0x0001800018187984 */ /* 0x000ee20000000c00 */
[----:B--2---:R-:W-:Y:S01]  /*4000*/  VIADD R0, R0, 0x100 ;  /* 0x0000010000007836 */ /* 0x004fe20000000000 */
[----:B------:R-:W-:Y:S01]  /*4010*/  @!PT LDS RZ, [RZ] ;  /* 0x00000000fffff984 */ /* 0x000fe20000000800 */
[----:B------:R-:W-:Y:S01]  /*4020*/  @!PT LDS RZ, [RZ] ;  /* 0x00000000fffff984 */ /* 0x000fe20000000800 */
[----:B------:R-:W-:Y:S01]  /*4030*/  @!PT LDS RZ, [RZ] ;  /* 0x00000000fffff984 */ /* 0x000fe20000000800 */
[----:B------:R-:W-:Y:S01]  /*4040*/  @!PT LDS RZ, [RZ] ;  /* 0x00000000fffff984 */ /* 0x000fe20000000800 */
[----:B------:R2:W-:Y:S06]  /*4050*/  MEMBAR.ALL.CTA ;  /* 0x0000000000007992 */ /* 0x0005ec0000008000 */
[----:B--2---:R-:W2:Y:S01]  /*4060*/  FENCE.VIEW.ASYNC.S ;  /* 0x00000000000073c6 */ /* 0x004ea20000000000 */
[----:B------:R-:W-:Y:S04]  /*4070*/  PRMT R0, RZ, 0x654, R0 ;  /* 0x00000654ff007816 */ /* 0x000fe80000000000 */
[----:B--2---:R2:W-:Y:S01]  /*4080*/  SYNCS.ARRIVE.TRANS64.RED.A1T0 RZ, [R0+URZ], RZ ;  /* 0x000000ff00ff79a7 */ /* 0x0045e200081004ff */
[----:B---3--:R-:W-:Y:S11]  /*4090*/  LOP3.LUT P3, RZ, R26, 0x1, RZ, 0xc0, !PT ;  /* 0x000000011aff7812 */ /* 0x008ff6000786c0ff */
[----:B------:R-:W-:Y:S02]  /*40a0*/  @!UPT UIADD3 URZ, UPT, UPT, URZ, URZ, URZ ;  /* 0x000000fffffff290 */ /* 0x000fe4000fffe0ff */
[----:B------:R-:W-:Y:S02]  /*40b0*/  @P3 MOV R13, R24 ;  /* 0x00000018000d3202 */ /* 0x000fe40000000f00 */
[----:B------:R-:W-:Y:S01]  /*40c0*/  @P3 LOP3.LUT R8, R25, 0xffff, RZ, 0xc0, !PT ;  /* 0x0000ffff19083812 */ /* 0x000fe200078ec0ff */
[----:B--2---:R-:W-:Y:S06]  /*40d0*/  @!P0 BRA `(.L_x_78) ;  /* 0x0000000000a48947 */ /* 0x004fec0003800000 */
[----:B-1----:R-:W-:Y:S01]  /*40e0*/  IMAD.HI.U32 R35, R22, R7, RZ ;  /* 0x0000000716237227 */ /* 0x002fe200078e00ff */
[----:B------:R-:W-:Y:S02]  /*40f0*/  ISETP.NE.AND P0, PT, R6, 0x1, PT ;  /* 0x000000010600780c */ /* 0x000fe40003f05270 */
[----:B------:R-:W-:Y:S01]  /*4100*/  ISETP.NE.AND P2, PT, R72, 0x1, PT ;  /* 0x000000014800780c */ /* 0x000fe20003f45270 */
[----:B----4-:R-:W-:Y:S01]  /*4110*/  IMAD.HI.U32 R34, R19, R16, RZ ;  /* 0x0000001013227227 */ /* 0x010fe200078e00ff */
[----:B------:R-:W-:Y:S02]  /*4120*/  SHF.R.U32.HI R35, RZ, R18, R35 ;  /* 0x00000012ff237219 */ /* 0x000fe40000011623 */
[----:B------:R-:W-:Y:S01]  /*4130*/  ISETP.NE.AND P4, PT, R2, 0x1, PT ;  /* 0x000000010200780c */ /* 0x000fe20003f85270 */
[----:B------:R-:W-:Y:S01]  /*4140*/  IMAD.HI.U32 R36, R13, R16, RZ ;  /* 0x000000100d247227 */ /* 0x000fe200078e00ff */
[----:B------:R-:W-:Y:S02]  /*4150*/  SHF.R.U32.HI R34, RZ, R17, R34 ;  /* 0x00000011ff227219 */ /* 0x000fe40000011622 */
[----:B------:R-:W-:Y:S01]  /*4160*/  SEL R3, R22, R35, !P0 ;  /* 0x0000002316037207 */ /* 0x000fe20004000000 */
[C---:B------:R-:W-:Y:S01]  /*4170*/  IMAD.HI.U32 R35, R8.reuse, R7, RZ ;  /* 0x0000000708237227 */ /* 0x040fe200078e00ff */
[----:B------:R-:W-:Y:S02]  /*4180*/  SEL R11, R19, R34, !P4 ;  /* 0x00000022130b7207 */ /* 0x000fe40006000000 */
[----:B------:R-:W-:Y:S01]  /*4190*/  SHF.R.U32.HI R36, RZ, R17, R36 ;  /* 0x00000011ff247219 */ /* 0x000fe20000011624 */
[----:B------:R-:W-:Y:S01]  /*41a0*/  IMAD.HI.U32 R38, R3, R4, RZ ;  /* 0x0000000403267227 */ /* 0x000fe200078e00ff */
[----:B------:R-:W-:Y:S03]  /*41b0*/  SHF.R.U32.HI R35, RZ, R18, R35 ;  /* 0x00000012ff237219 */ /* 0x000fe60000011623 */
[----:B------:R-:W-:Y:S01]  /*41c0*/  IMAD.HI.U32 R34, R11, R4, RZ ;  /* 0x000000040b227227 */ /* 0x000fe200078e00ff */
[----:B------:R-:W-:Y:S02]  /*41d0*/  @P2 SHF.R.U32.HI R3, RZ, R5, R38 ;  /* 0x00000005ff032219 */ /* 0x000fe40000011626 */
[----:B------:R-:W-:Y:S02]  /*41e0*/  SEL R9, R8, R35, !P0 ;  /* 0x0000002308097207 */ /* 0x000fe40004000000 */
[----:B------:R-:W-:Y:S01]  /*41f0*/  @P2 SHF.R.U32.HI R11, RZ, R5, R34 ;  /* 0x00000005ff0b2219 */ /* 0x000fe20000011622 */
[C---:B------:R-:W-:Y:S01]  /*4200*/  IMAD R10, R72.reuse, R3, RZ ;  /* 0x00000003480a7224 */ /* 0x040fe200078e02ff */
[----:B------:R-:W-:Y:S01]  /*4210*/  SEL R3, R13, R36, !P4 ;  /* 0x000000240d037207 */ /* 0x000fe20006000000 */
[C---:B------:R-:W-:Y:S03]  /*4220*/  IMAD.HI.U32 R14, R9.reuse, R4, RZ ;  /* 0x00000004090e7227 */ /* 0x040fe600078e00ff */
[----:B------:R-:W-:Y:S01]  /*4230*/  ISETP.GE.AND P0, PT, R9, R10, PT ;  /* 0x0000000a0900720c */ /* 0x000fe20003f06270 */
[C---:B------:R-:W-:Y:S01]  /*4240*/  IMAD R12, R72.reuse, R11, RZ ;  /* 0x0000000b480c7224 */ /* 0x040fe200078e02ff */
[-C--:B------:R-:W-:Y:S04]  /*4250*/  SHF.R.U32.HI R14, RZ, R5.reuse, R14 ;  /* 0x00000005ff0e7219 */ /* 0x080fe8000001160e */
[----:B------:R-:W-:Y:S02]  /*4260*/  ISETP.GE.OR P0, PT, R3, R12, P0 ;  /* 0x0000000c0300720c */ /* 0x000fe40000706670 */
[----:B------:R-:W-:Y:S05]  /*4270*/  SEL R15, R9, R14, !P2 ;  /* 0x0000000e090f7207 */ /* 0x000fea0005000000 */
[----:B------:R-:W-:Y:S04]  /*4280*/  IMAD.MOV R14, RZ, RZ, -R15 ;  /* 0x000000ffff0e7224 */ /* 0x000fe800078e0a0f */
[----:B------:R-:W-:Y:S02]  /*4290*/  IMAD R14, R72, R14, R9 ;  /* 0x0000000e480e7224 */ /* 0x000fe400078e0209 */
[C---:B------:R-:W-:Y:S05]  /*42a0*/  @!P0 IMAD.HI.U32 R10, R3.reuse, R4, RZ ;  /* 0x00000004030a8227 */ /* 0x040fea00078e00ff */
[----:B------:R-:W-:Y:S04]  /*42b0*/  @!P0 SHF.R.U32.HI R10, RZ, R5, R10 ;  /* 0x00000005ff0a8219 */ /* 0x000fe8000001160a */
[----:B------:R-:W-:Y:S01]  /*42c0*/  @!P0 SEL R0, R3, R10, !P2 ;  /* 0x0000000a03008207 */ /* 0x000fe20005000000 */
[----:B------:R-:W-:Y:S03]  /*42d0*/  IMAD.MOV R10, RZ, RZ, -R3 ;  /* 0x000000ffff0a7224 */ /* 0x000fe600078e0a03 */
[----:B------:R-:W-:Y:S01]  /*42e0*/  @!P0 IADD3 R15, PT, PT, R15, -R0, RZ ;  /* 0x800000000f0f8210 */ /* 0x000fe20007ffe0ff */
[----:B------:R-:W-:Y:S01]  /*42f0*/  @!P0 IMAD R0, R11, R14, R0 ;  /* 0x0000000e0b008224 */ /* 0x000fe200078e0200 */
[----:B------:R-:W-:Y:S01]  /*4300*/  IADD3 R11, PT, PT, -R9, RZ, RZ ;  /* 0x000000ff090b7210 */ /* 0x000fe20007ffe1ff */
[----:B------:R-:W-:Y:S02]  /*4310*/  IMAD R13, R2, R10, R13 ;  /* 0x0000000a020d7224 */ /* 0x000fe400078e020d */
[----:B------:R-:W-:Y:S02]  /*4320*/  @!P0 IMAD R9, R15, R72, R3 ;  /* 0x000000480f098224 */ /* 0x000fe400078e0203 */
[----:B------:R-:W-:Y:S02]  /*4330*/  @!P0 IMAD.MOV.U32 R3, RZ, RZ, R0 ;  /* 0x000000ffff038224 */ /* 0x000fe400078e0000 */
[----:B------:R-:W-:Y:S02]  /*4340*/  IMAD R8, R6, R11, R8 ;  /* 0x0000000b06087224 */ /* 0x000fe400078e0208 */
[----:B------:R-:W-:Y:S02]  /*4350*/  IMAD R13, R3, R2, R13 ;  /* 0x00000002030d7224 */ /* 0x000fe400078e020d */
[----:B------:R-:W-:Y:S02]  /*4360*/  IMAD R8, R9, R6, R8 ;  /* 0x0000000609087224 */ /* 0x000fe400078e0208 */
.L_x_78:
[----:B------:R-:W-:Y:S05]  /*4370*/  BRA.U UP1, `(.L_x_79) ;  /* 0x0000000101107547 */ /* 0x000fea000b800000 */
[----:B------:R-:W-:Y:S04]  /*4380*/  MOV R0, UR6 ;  /* 0x0000000600007c02 */ /* 0x000fe80008000f00 */
[----:B------:R-:W-:Y:S04]  /*4390*/  SHF.L.U32 R3, R0, 0x1f, RZ ;  /* 0x0000001f00037819 */ /* 0x000fe800000006ff */
[----:B------:R-:W2:Y:S02]  /*43a0*/  SYNCS.PHASECHK.TRANS64.TRYWAIT P0, [UR7+0xe8], R3 ;  /* 0x0000e803ff0075a7 */ /* 0x000ea40008001107 */
[----:B--2---:R-:W-:Y:S05]  /*43b0*/  @!P0 BRA `(.L_x_80) ;  /* 0x0000004c00308947 */ /* 0x004fea0003800000 */
.L_x_79:
[----:B------:R-:W-:Y:S02]  /*43c0*/  R2UR UR19, R21 ;  /* 0x00000000151372ca */ /* 0x000fe400000e0000 */
[----:B------:R-:W-:Y:S02]  /*43d0*/  R2UR UR18, R20 ;  /* 0x00000000141272ca */ /* 0x000fe400000e0000 */
[----:B------:R-:W-:Y:S02]  /*43e0*/  ISETP.NE.U32.AND P2, PT, RZ, UR4, PT ;  /* 0x00000004ff007c0c */ /* 0x000fe4000bf45070 */
[----:B------:R-:W-:Y:S02]  /*43f0*/  SHF.L.U32 R12, R31, 0x1f, RZ ;  /* 0x0000001f1f0c7819 */ /* 0x000fe400000006ff */
[----:B------:R-:W-:Y:S05]  /*4400*/  ISETP.NE.AND.EX P2, PT, RZ, UR5, PT, P2 ;  /* 0x00000005ff007c0c */ /* 0x000fea000bf45320 */
[----:B------:R-:W-:Y:S02]  /*4410*/  USHF.L.U32 UR19, UR19, 0x7, URZ ;  /* 0x0000000713137899 */ /* 0x000fe400080006ff */
[----:B------:R-:W-:Y:S01]  /*4420*/  USHF.L.U32 UR18, UR18, 0x7, URZ ;  /* 0x0000000712127899 */ /* 0x000fe200080006ff */
[----:B------:R-:W-:Y:S11]  /*4430*/  BRA.U !UP3, `(.L_x_81) ;  /* 0x000000010b347547 */ /* 0x000ff6000b800000 */
[----:B------:R-:W-:Y:S01]  /*4440*/  UPLOP3.LUT UP0, UPT, UPT, UPT, UP2, 0x80, 0x8 ;  /* 0x000000000008789c */ /* 0x000fe20003f0f020 */
[----:B--2---:R-:W-:Y:S02]  /*4450*/  HFMA2 R0, -RZ, RZ, 0, 5.9604644775390625e-08 ;  /* 0x00000001ff007431 */ /* 0x004fe400000001ff */
[----:B------:R-:W-:Y:S03]  /*4460*/  IMAD.MOV.U32 R171, RZ, RZ, 0x1 ;  /* 0x00000001ffab7424 */ /* 0x000fe600078e00ff */
[----:B------:R-:W-:Y:S05]  /*4470*/  PLOP3.LUT P0, PT, PT, PT, UP0, 0x80, 0x8 ;  /* 0x000000000008781c */ /* 0x000fea0003f0f008 */
[----:B------:R-:W2:Y:S01]  /*4480*/  @UP0 LDCU.64 UR10, c[0x0][0x888] ;  /* 0x00011100ff0a07ac */ /* 0x000ea20008000a00 */
[----:B------:R-:W-:Y:S07]  /*4490*/  @UP0 UIMAD UR8, UR36, UR4, URZ ;  /* 0x00000004240802a4 */ /* 0x000fee000f8e02ff */
[----:B------:R-:W-:Y:S01]  /*44a0*/  @!P0 PRMT R171, R0, 0x7610, R171 ;  /* 0x0000761000ab8816 */ /* 0x000fe200000000ab */
[----:B--2---:R-:W-:Y:S03]  /*44b0*/  @UP0 UIMAD.WIDE UR10, UR8, 0x4, UR10 ;  /* 0x00000004080a08a5 */ /* 0x004fe6000f8e020a */
[----:B------:R-:W2:Y:S03]  /*44c0*/  @!UP0 LDCU UR8, c[0x0][0x880] ;  /* 0x00011000ff0887ac */ /* 0x000ea60008000800 */
[----:B------:R-:W-:Y:S01]  /*44d0*/  IMAD.U32 R10, RZ, RZ, UR10 ;  /* 0x0000000aff0a7e24 */ /* 0x000fe2000f8e00ff */
[----:B------:R-:W-:Y:S05]  /*44e0*/  MOV R11, UR11 ;  /* 0x0000000b000b7c02 */ /* 0x000fea0008000f00 */
[----:B-----5:R3:W5:Y:S02]  /*44f0*/  @P0 LDG.E R81, desc[UR46][R10.64] ;  /* 0x0000002e0a510981 */ /* 0x020764000c1e1900 */
[----:B--23--:R-:W-:Y:S07]  /*4500*/  @!P0 IMAD.U32 R81, RZ, RZ, UR8 ;  /* 0x00000008ff518e24 */ /* 0x00cfee000f8e00ff */
.L_x_81:
[----:B-----5:R-:W-:Y:S01]  /*4510*/  @!P2 FSETP.EQ.AND P0, PT, R81, RZ, PT ;  /* 0x000000ff5100a20b */ /* 0x020fe20003f02000 */
[----:B------:R-:W-:Y:S01]  /*4520*/  @!UPT UIADD3 URZ, UPT, UPT, URZ, URZ, URZ ;  /* 0x000000fffffff290 */ /* 0x000fe2000fffe0ff */
[----:B------:R-:W-:Y:S11]  /*4530*/  @!P2 BRA `(.L_x_82) ;  /* 0x000000000014a947 */ /* 0x000ff60003800000 */
[----:B------:R-:W-:Y:S02]  /*4540*/  LOP3.LUT P2, RZ, R171, 0xff, RZ, 0xc0, !PT ;  /* 0x000000ffabff7812 */ /* 0x000fe4000784c0ff */
[----:B------:R-:W-:Y:S04]  /*4550*/  PLOP3.LUT P0, PT, PT, PT, UP0, 0x80, 0x8 ;  /* 0x000000000008781c */ /* 0x000fe80003f0f008 */
[----:B------:R-:W-:Y:S07]  /*4560*/  PLOP3.LUT P0, PT, P0, PT, PT, 0x8, 0x80 ;  /* 0x000000000080781c */ /* 0x000fee000070e170 */
[----:B------:R-:W-:Y:S11]  /*4570*/  @P2 FSETP.EQ.AND P0, PT, R81, RZ, PT ;  /* 0x000000ff5100220b */ /* 0x000ff60003f02000 */
[----:B------:R-:W-:Y:S02]  /*4580*/  @!UPT UIADD3 URZ, UPT, UPT, URZ, URZ, URZ ;  /* 0x000000fffffff290 */ /* 0x000fe4000fffe0ff */
.L_x_82:
[----:B------:R-:W3:Y:S01]  /*4590*/  SYNCS.PHASECHK.TRANS64.TRYWAIT P2, [UR7+0xd0], R12 ;  /* 0x0000d00cff0075a7 */ /* 0x000ee20008041107 */
[----:B------:R-:W-:Y:S04]  /*45a0*/  ELECT P4, URZ, PT ;  /* 0x0000000000ff782f */ /* 0x000fe80003880000 */
[----:B------:R-:W-:Y:S11]  /*45b0*/  PLOP3.LUT P4, PT, P0, P4, PT, 0xf2, 0x2f ;  /* 0x00000000002f781c */ /* 0x000ff60000789e72 */
[----:B------:R-:W-:Y:S02]  /*45c0*/  @!UPT UIADD3 URZ, UPT, UPT, URZ, URZ, URZ ;  /* 0x000000fffffff290 */ /* 0x000fe4000fffe0ff */
[----:B-1----:R-:W-:Y:S05]  /*45d0*/  @!P4 IADD3 R21, P0, PT, R32, 0x580, RZ ;  /* 0x000005802015c810 */ /* 0x002fea0007f1e0ff */
[----:B------:R-:W-:Y:S01]  /*45e0*/  @!P4 IMAD.X R20, RZ, RZ, R33, P0 ;  /* 0x000000ffff14c224 */ /* 0x000fe200000e0621 */
[----:B---3--:R-:W-:Y:S07]  /*45f0*/  @!P2 BRA `(.L_x_83) ;  /* 0x0000004800b8a947 */ /* 0x008fee0003800000 */
.L_x_161:
[----:B------:R-:W3:Y:S01]  /*4600*/  LDC.64 R14, c[0x0][0xb10] ;  /* 0x0002c400ff0e7b82 */ /* 0x000ee20000000a00 */
[----:B------:R-:W-:Y:S01]  /*4610*/  @!P4 R2UR UR8, R20 ;  /* 0x000000001408c2ca */ /* 0x000fe200000e0000 */
[----:B------:R-:W-:Y:S01]  /*4620*/  VOTEU.ALL UP1, P4 ;  /* 0x0000000000ff7886 */ /* 0x000fe20002020000 */
[----:B------:R-:W-:Y:S01]  /*4630*/  @!P4 R2UR UR9, R21 ;  /* 0x000000001509c2ca */ /* 0x000fe200000e0000 */
[----:B------:R-:W-:Y:S01]  /*4640*/  UMOV UR10, 0x0 ;  /* 0x00000000000a7882 */ /* 0x000fe20000000000 */
[----:B------:R-:W-:Y:S03]  /*4650*/  UMOV UR11, 0x10000000 ;  /* 0x10000000000b7882 */ /* 0x000fe60000000000 */
[----:B------:R-:W5:Y:S01]  /*4660*/  LDC.64 R10, c[0x0][0xb18] ;  /* 0x0002c600ff0a7b82 */ /* 0x000f620000000a00 */
[----:B------:R-:W-:Y:S01]  /*4670*/  @!UP1 UIADD3 UR16, UPT, UPT, UR7, 0x200, URZ ;  /* 0x0000020007109890 */ /* 0x000fe2000fffe0ff */
[----:B------:R-:W-:Y:S01]  /*4680*/  @P3 SHF.R.U32.HI R28, RZ, 0x10, R25 ;  /* 0x00000010ff1c3819 */ /* 0x000fe20000011619 */
[----:B------:R-:W-:Y:S01]  /*4690*/  VOTEU.ALL UP1, P4 ;  /* 0x0000000000ff7886 */ /* 0x000fe20002020000 */
[----:B------:R-:W-:Y:S01]  /*46a0*/  UMOV UR20, UR36 ;  /* 0x0000002400147c82 */ /* 0x000fe20008000000 */
[----:B------:R-:W-:Y:S03]  /*46b0*/  VIADD R30, R30, 0x1 ;  /* 0x000000011e1e7836 */ /* 0x000fe60000000000 */
[----:B--2---:R-:W2:Y:S01]  /*46c0*/  @!P1 LDC R0, c[0x0][0xb20] ;  /* 0x0002c800ff009b82 */ /* 0x004ea20000000800 */
[----:B------:R-:W-:Y:S01]  /*46d0*/  IMAD.U32 R21, RZ, RZ, UR8 ;  /* 0x00000008ff157e24 */ /* 0x000fe2000f8e00ff */
[----:B------:R-:W-:Y:S06]  /*46e0*/  UPRMT UR8, UR37, 0x654, UR17 ;  /* 0x0000065425087896 */ /* 0x000fec0008000011 */
[----:B-1----:R-:W1:Y:S01]  /*46f0*/  @!P1 LDC R3, c[0x0][0xb0c] ;  /* 0x0002c300ff039b82 */ /* 0x002e620000000800 */
[----:B------:R-:W-:Y:S01]  /*4700*/  IMAD.U32 R20, RZ, RZ, UR9 ;  /* 0x00000009ff147e24 */ /* 0x000fe2000f8e00ff */
[----:B------:R-:W-:Y:S04]  /*4710*/  @!P4 R2UR UR15, R21 ;  /* 0x00000000150fc2ca */ /* 0x000fe800000e0000 */
[----:B------:R-:W-:Y:S01]  /*4720*/  @!P4 R2UR UR14, R20 ;  /* 0x00000000140ec2ca */ /* 0x000fe200000e0000 */
[----:B------:R-:W-:Y:S11]  /*4730*/  @!P4 IMAD.MOV.U32 R20, RZ, RZ, 0x2000 ;  /* 0x00002000ff14c424 */ /* 0x000ff600078e00ff */
[----:B------:R-:W-:Y:S01]  /*4740*/  @!UPT UIADD3 URZ, UPT, UPT, URZ, URZ, URZ ;  /* 0x000000fffffff290 */ /* 0x000fe2000fffe0ff */
[----:B------:R1:W-:Y:S01]  /*4750*/  @!UP1 UTMALDG.3D [UR16], [UR14], desc[UR10] ;  /* 0x00000a100e0095b4 */ /* 0x0003e20008011000 */
[----:B------:R1:W-:Y:S02]  /*4760*/  @!P4 SYNCS.ARRIVE.TRANS64.RED.A0TR RZ, [UR7+0xc0], R20 ;  /* 0x0000c014ffffc9a7 */ /* 0x0003e40008300407 */
[----:B-1----:R-:W-:Y:S01]  /*4770*/  @!P1 ISETP.NE.AND P2, PT, R3, 0x1, PT ;  /* 0x000000010300980c */ /* 0x002fe20003f45270 */
[C---:B---3--:R-:W-:Y:S01]  /*4780*/  @!P1 IMAD.HI.U32 R14, R13.reuse, R14, RZ ;  /* 0x0000000e0d0e9227 */ /* 0x048fe200078e00ff */
[----:B-----5:R-:W-:Y:S03]  /*4790*/  @!P1 ISETP.NE.AND P0, PT, R10, 0x1, PT ;  /* 0x000000010a00980c */ /* 0x020fe60003f05270 */
[C---:B------:R-:W-:Y:S01]  /*47a0*/  @!P1 IMAD.HI.U32 R11, R8.reuse, R11, RZ ;  /* 0x0000000b080b9227 */ /* 0x040fe200078e00ff */
[----:B------:R-:W-:Y:S04]  /*47b0*/  @!P1 SHF.R.U32.HI R14, RZ, R15, R14 ;  /* 0x0000000fff0e9219 */ /* 0x000fe8000001160e */
[----:B--2---:R-:W-:Y:S01]  /*47c0*/  @!P1 SHF.R.U32.HI R9, RZ, R0, R11 ;  /* 0x00000000ff099219 */ /* 0x004fe2000001160b */
[----:B------:R-:W-:Y:S01]  /*47d0*/  SYNCS.ARRIVE.TRANS64.RED.A1T0 RZ, [UR8], RZ ;  /* 0x000000ffffff79a7 */ /* 0x000fe20008100408 */
[----:B------:R-:W-:Y:S02]  /*47e0*/  @!P1 SEL R14, R13, R14, !P2 ;  /* 0x0000000e0d0e9207 */ /* 0x000fe40005000000 */
[----:B------:R-:W-:Y:S01]  /*47f0*/  @!P1 SEL R9, R8, R9, !P0 ;  /* 0x0000000908099207 */ /* 0x000fe20004000000 */
[----:B------:R-:W1:Y:S04]  /*4800*/  SYNCS.PHASECHK.TRANS64.TRYWAIT P5, [UR7+0xd8], R12 ;  /* 0x0000d80cff0075a7 */ /* 0x000e6800080a1107 */
[----:B------:R-:W-:Y:S02]  /*4810*/  @!P1 IMAD.IADD R0, R9, 0x1, -R14 ;  /* 0x0000000109009824 */ /* 0x000fe400078e0a0e */
[----:B------:R-:W-:Y:S02]  /*4820*/  @!P1 IMAD.IADD R9, R14, 0x1, -R9 ;  /* 0x000000010e099824 */ /* 0x000fe400078e0a09 */
[----:B------:R-:W-:Y:S02]  /*4830*/  @!P1 IMAD R13, R0, R3, R13 ;  /* 0x00000003000d9224 */ /* 0x000fe400078e020d */
[----:B------:R-:W-:Y:S01]  /*4840*/  @!P1 IMAD R8, R9, R10, R8 ;  /* 0x0000000a09089224 */ /* 0x000fe200078e0208 */
[----:B-1----:R-:W-:Y:S06]  /*4850*/  @!P5 BRA `(.L_x_84) ;  /* 0x000000480038d947 */ /* 0x002fec0003800000 */
.L_x_163:
[----:B-1----:R-:W-:Y:S01]  /*4860*/  @!P4 IADD3 R3, P0, PT, R32, 0x580, RZ ;  /* 0x000005802003c810 */ /* 0x002fe20007f1e0ff */
[----:B------:R-:W-:Y:S01]  /*4870*/  VOTEU.ALL UP1, P4 ;  /* 0x0000000000ff7886 */ /* 0x000fe20002020000 */
[----:B------:R-:W-:Y:S01]  /*4880*/  UMOV UR20, 0x0 ;  /* 0x0000000000147882 */ /* 0x000fe20000000000 */
[----:B------:R-:W-:Y:S01]  /*4890*/  UMOV UR21, 0x10000000 ;  /* 0x1000000000157882 */ /* 0x000fe20000000000 */
[----:B------:R-:W-:Y:S01]  /*48a0*/  @!P4 R2UR UR9, R3 ;  /* 0x000000000309c2ca */ /* 0x000fe200000e0000 */
[----:B------:R-:W-:Y:S01]  /*48b0*/  @!P4 IMAD.X R0, RZ, RZ, R33, P0 ;  /* 0x000000ffff00c224 */ /* 0x000fe200000e0621 */
[----:B------:R-:W-:Y:S01]  /*48c0*/  @!UP1 UIADD3 UR10, UPT, UPT, UR18, 0x40, URZ ;  /* 0x00000040120a9890 */ /* 0x000fe2000fffe0ff */
[----:B------:R-:W-:Y:S01]  /*48d0*/  ISETP.NE.AND P0, PT, R30, 0x2, PT ;  /* 0x000000021e00780c */ /* 0x000fe20003f05270 */
[----:B------:R-:W-:Y:S01]  /*48e0*/  UMOV UR11, UR19 ;  /* 0x00000013000b7c82 */ /* 0x000fe20008000000 */
[----:B------:R-:W-:Y:S01]  /*48f0*/  UMOV UR12, UR36 ;  /* 0x00000024000c7c82 */ /* 0x000fe20008000000 */
[----:B------:R-:W-:Y:S01]  /*4900*/  @!P4 R2UR UR8, R0 ;  /* 0x000000000008c2ca */ /* 0x000fe200000e0000 */
[----:B------:R-:W-:Y:S01]  /*4910*/  IMAD.IADD R20, R8, 0x1, R147 ;  /* 0x0000000108147824 */ /* 0x000fe200078e0293 */
[----:B------:R-:W-:Y:S01]  /*4920*/  @P3 R2UR UR36, R28 ;  /* 0x000000001c2432ca */ /* 0x000fe200000e0000 */
[----:B------:R-:W-:Y:S01]  /*4930*/  IMAD.IADD R21, R13, 0x1, R170 ;  /* 0x000000010d157824 */ /* 0x000fe200078e02aa */
[----:B------:R-:W-:Y:S02]  /*4940*/  SEL R0, RZ, 0x1, P0 ;  /* 0x00000001ff007807 */ /* 0x000fe40000000000 */
[----:B------:R-:W-:Y:S01]  /*4950*/  LOP3.LUT R31, R31, 0x1, RZ, 0x3c, !PT ;  /* 0x000000011f1f7812 */ /* 0x000fe200078e3cff */
[----:B------:R-:W-:Y:S01]  /*4960*/  IMAD.U32 R10, RZ, RZ, UR9 ;  /* 0x00000009ff0a7e24 */ /* 0x000fe2000f8e00ff */
[----:B------:R-:W-:Y:S01]  /*4970*/  @!UP1 UIADD3 UR9, UPT, UPT, UR7, 0xc8, URZ ;  /* 0x000000c807099890 */ /* 0x000fe2000fffe0ff */
[----:B------:R-:W-:Y:S02]  /*4980*/  LOP3.LUT R29, R29, R0, RZ, 0x3c, !PT ;  /* 0x000000001d1d7212 */ /* 0x000fe400078e3cff */
[----:B------:R-:W-:Y:S02]  /*4990*/  SEL R30, R30, RZ, P0 ;  /* 0x000000ff1e1e7207 */ /* 0x000fe40000000000 */
[----:B------:R-:W-:Y:S01]  /*49a0*/  IMAD.U32 R11, RZ, RZ, UR8 ;  /* 0x00000008ff0b7e24 */ /* 0x000fe2000f8e00ff */
[----:B------:R-:W-:Y:S01]  /*49b0*/  @!P4 R2UR UR14, R10 ;  /* 0x000000000a0ec2ca */ /* 0x000fe200000e0000 */
[----:B------:R-:W-:Y:S01]  /*49c0*/  @!UP1 UIADD3 UR8, UPT, UPT, UR7, 0x2200, URZ ;  /* 0x0000220007089890 */ /* 0x000fe2000fffe0ff */
[----:B------:R-:W-:Y:S02]  /*49d0*/  VOTEU.ALL UP1, P4 ;  /* 0x0000000000ff7886 */ /* 0x000fe40002020000 */
[----:B------:R-:W-:Y:S11]  /*49e0*/  @!P4 R2UR UR15, R11 ;  /* 0x000000000b0fc2ca */ /* 0x000ff600000e0000 */
[----:B------:R-:W-:Y:S02]  /*49f0*/  @!UPT UIADD3 URZ, UPT, UPT, URZ, URZ, URZ ;  /* 0x000000fffffff290 */ /* 0x000fe4000fffe0ff */
[----:B------:R2:W-:Y:S01]  /*4a00*/  @!UP1 UTMALDG.3D [UR8], [UR14], desc[UR20] ;  /* 0x000014080e0095b4 */ /* 0x0005e20008011000 */
[----:B------:R2:W-:Y:S01]  /*4a10*/  @!P4 SYNCS.ARRIVE.TRANS64.RED.A0TR RZ, [UR7+0xc8], R23 ;  /* 0x0000c817ffffc9a7 */ /* 0x0005e20008300407 */
[----:B------:R-:W-:Y:S01]  /*4a20*/  UPLOP3.LUT UP1, UPT, UPT, UPT, UPT, 0x80, 0x8 ;  /* 0x000000000008789c */ /* 0x000fe20003f2f070 */
[----:B------:R-:W-:Y:S01]  /*4a30*/  SYNCS.ARRIVE.TRANS64.RED.A1T0 RZ, [UR13], RZ ;  /* 0x000000ffffff79a7 */ /* 0x000fe2000810040d */
[----:B------:R-:W-:Y:S09]  /*4a40*/  @P3 BRA `(.L_x_85) ;  /* 0xfffffff400503947 */ /* 0x000ff2000383ffff */
[----:B------:R-:W-:-:S04]  /*4a50*/  SHF.L.U32 R3, R31, 0x1f, RZ ;  /* 0x0000001f1f037819 */ /* 0x000fc800000006ff */
[----:B------:R-:W1:Y:S02]  /*4a60*/  SYNCS.PHASECHK.TRANS64.TRYWAIT P0, [UR7+0xd0], R3 ;  /* 0x0000d003ff0075a7 */ /* 0x000e640008001107 */
[----:B-1----:R-:W-:Y:S05]  /*4a70*/  @!P0 BRA `(.L_x_86) ;  /* 0x0000004400c88947 */ /* 0x002fea0003800000 */
.L_x_165:
[----:B-1----:R-:W-:-:S07]  /*4a80*/  MOV R0, UR7 ;  /* 0x0000000700007c02 */ /* 0x002fce0008000f00 */
.L_x_87:
[----:B-1----:R-:W-:-:S04]  /*4a90*/  SHF.L.U32 R3, R31, 0x1f, RZ ;  /* 0x0000001f1f037819 */ /* 0x002fc800000006ff */
[----:B------:R1:W3:Y:S03]  /*4aa0*/  SYNCS.PHASECHK.TRANS64.TRYWAIT P0, [R0+URZ+0xd8], R3 ;  /* 0x0000d803000075a7 */ /* 0x0002e600080011ff */
[----:B---3--:R-:W-:Y:S05]  /*4ab0*/  @!P0 NANOSLEEP.SYNCS 0x989680 ;  /* 0x009896800000895d */ /* 0x008fea0003900000 */
[----:B------:R-:W3:Y:S02]  /*4ac0*/  @!P0 SYNCS.PHASECHK.TRANS64 P0, [R0+URZ+0xd8], R3 ;  /* 0x0000d803000085a7 */ /* 0x000ee400080010ff */
[----:B--23--:R-:W-:Y:S05]  /*4ad0*/  @P0 EXIT ;  /* 0x000000000000094d */ /* 0x00cfea0003800000 */
[----:B------:R-:W-:Y:S05]  /*4ae0*/  BRA `(.L_x_87) ;  /* 0xfffffffc00e87947 */ /* 0x000fea000383ffff */
.L_x_76:
[----:B------:R-:W-:-:S06]  /*4af0*/  UISETP.GE.AND UP1, UPT, UR8, 0x4, UPT ;  /* 0x000000040800788c */ /* 0x000fcc000bf26270 */
[----:B------:R-:W-:-:S13]  /*4b00*/  PLOP3.LUT P0, PT, PT, PT, UP1, 0x80, 0x8 ;  /* 0x000000000008781c */ /* 0x000fda0003f0f018 */
[----:B------:R-:W-:Y:S05]  /*4b10*/  @!P0 EXIT ;  /* 0x000000000000894d */ /* 0x000fea0003800000 */
[----:B------:R-:W-:Y:S01]  /*4b20*/  BAR.SYNC.DEFER_BLOCKING 0x6, 0xa0 ;  /* 0x0182800000007b1d */ /* 0x000fe20000010000 */
[C---:B------:R-:W-:Y:S01]  /*4b30*/  IMAD.SHL.U32 R3, R189.reuse, 0x40, RZ ;  /* 0x00000040bd037824 */ /* 0x040fe200078e00ff */
[C---:B------:R-:W-:Y:S01]  /*4b40*/  LOP3.LUT R193, R189.reuse, 0x60, RZ, 0xc0, !PT ;  /* 0x00000060bdc17812 */ /* 0x040fe200078ec0ff */
[C---:B------:R-:W-:Y:S01]  /*4b50*/  IMAD.SHL.U32 R172, R189.reuse, 0x8, RZ ;  /* 0x00000008bdac7824 */ /* 0x040fe200078e00ff */
[C---:B------:R-:W-:Y:S01]  /*4b60*/  LOP3.LUT R191, R189.reuse, 0x2, RZ, 0xc0, !PT ;  /* 0x00000002bdbf7812 */ /* 0x040fe200078ec0ff */
[----:B------:R-:W-:Y:S01]  /*4b70*/  IMAD.U32 R79, R189, 0x10000, RZ ;  /* 0x00010000bd4f7824 */ /* 0x000fe200078e00ff */
[----:B------:R-:W-:Y:S02]  /*4b80*/  UMOV UR49, 0x400 ;  /* 0x0000040000317882 */ /* 0x000fe40000000000 */
[----:B------:R-:W1:Y:S01]  /*4b90*/  LDC R177, c[0x0][0x370] ;  /* 0x0000dc00ffb17b82 */ /* 0x000e620000000800 */
[----:B------:R-:W-:Y:S01]  /*4ba0*/  ULEA UR49, UR37, UR49, 0x18 ;  /* 0x0000003125317291 */ /* 0x000fe2000f8ec0ff */
[----:B------:R-:W-:Y:S01]  /*4bb0*/  LOP3.LUT R5, R3, 0x180, RZ, 0xc0, !PT ;  /* 0x0000018003057812 */ /* 0x000fe200078ec0ff */
[----:B------:R-:W-:Y:S01]  /*4bc0*/  HFMA2 R195, -RZ, RZ, 0, 0 ;  /* 0x00000000ffc37431 */ /* 0x000fe200000001ff */
[----:B------:R-:W-:Y:S01]  /*4bd0*/  LOP3.LUT R79, R79, 0x600000, RZ, 0xc0, !PT ;  /* 0x006000004f4f7812 */ /* 0x000fe200078ec0ff */
[----:B------:R-:W-:Y:S01]  /*4be0*/  UIADD3 UR4, UPT, UPT, UR49, 0x4200, URZ ;  /* 0x0000420031047890 */ /* 0x000fe2000fffe0ff */
[----:B------:R-:W-:Y:S01]  /*4bf0*/  LOP3.LUT R172, R5, 0x30, R172, 0xf8, !PT ;  /* 0x0000003005ac7812 */ /* 0x000fe200078ef8ac */
[----:B------:R-:W-:Y:S01]  /*4c00*/  IMAD.MOV.U32 R76, RZ, RZ, RZ ;  /* 0x000000ffff4c7224 */ /* 0x000fe200078e00ff */
[----:B------:R-:W2:Y:S01]  /*4c10*/  LDC R74, c[0x0][0xb0c] ;  /* 0x0002c300ff4a7b82 */ /* 0x000ea20000000800 */
[----:B------:R-:W-:-:S02]  /*4c20*/  LOP3.LUT R189, R189, 0x4, RZ, 0xc0, !PT ;  /* 0x00000004bdbd7812 */ /* 0x000fc400078ec0ff */
[----:B------:R-:W-:Y:S02]  /*4c30*/  CS2R R182, SRZ ;  /* 0x0000000000b67805 */ /* 0x000fe4000001ff00 */
[----:B------:R-:W-:Y:S02]  /*4c40*/  LOP3.LUT R172, R172, 0x1e40, R3, 0xf8, !PT ;  /* 0x00001e40acac7812 */ /* 0x000fe400078ef803 */
[----:B------:R-:W-:Y:S02]  /*4c50*/  CS2R R180, SRZ ;  /* 0x0000000000b47805 */ /* 0x000fe4000001ff00 */
[----:B------:R-:W-:Y:S01]  /*4c60*/  IADD3 R188, PT, PT, -R189, 0x2, RZ ;  /* 0x00000002bdbc7810 */ /* 0x000fe20007ffe1ff */
[----:B------:R-:W-:Y:S01]  /*4c70*/  IMAD.MOV R176, RZ, RZ, -R191 ;  /* 0x000000ffffb07224 */ /* 0x000fe200078e0abf */
[----:B------:R-:W-:Y:S01]  /*4c80*/  MOV R192, UR4 ;  /* 0x0000000400c07c02 */ /* 0x000fe20008000f00 */
[----:B------:R-:W4:Y:S01]  /*4c90*/  LDC R174, c[0x0][0xb20] ;  /* 0x0002c800ffae7b82 */ /* 0x000f220000000800 */
[----:B------:R-:W3:Y:S01]  /*4ca0*/  LDS R0, [UR49+0x1a0] ;  /* 0x0001a031ff007984 */ /* 0x000ee20008000800 */
[----:B------:R-:W-:Y:S01]  /*4cb0*/  VIADD R190, R172, UR49 ;  /* 0x00000031acbe7c36 */ /* 0x000fe20008000000 */
[----:B------:R-:W1:Y:S01]  /*4cc0*/  LDCU.64 UR52, c[0x0][0x348] ;  /* 0x00006900ff3477ac */ /* 0x000e620008000a00 */
[----:B------:R-:W-:-:S02]  /*4cd0*/  IMAD.MOV R175, RZ, RZ, -R189 ;  /* 0x000000ffffaf7224 */ /* 0x000fc400078e0abd */
[----:B------:R-:W-:Y:S01]  /*4ce0*/  VIADD R190, R190, 0x200 ;  /* 0x00000200bebe7836 */ /* 0x000fe20000000000 */
[----:B------:R-:W1:Y:S01]  /*4cf0*/  LDCU.64 UR38, c[0x0][0x888] ;  /* 0x00011100ff2677ac */ /* 0x000e620008000a00 */
[----:B------:R-:W1:Y:S01]  /*4d00*/  LDC R73, c[0x0][0xb30] ;  /* 0x0002cc00ff497b82 */ /* 0x000e620000000800 */
[----:B------:R-:W1:Y:S01]  /*4d10*/  LDCU.64 UR44, c[0x0][0x890] ;  /* 0x00011200ff2c77ac */ /* 0x000e620008000a00 */
[----:B------:R-:W-:-:S06]  /*4d20*/  UIADD3 UR48, UPT, UPT, UR49, 0x200, URZ ;  /* 0x0000020031307890 */ /* 0x000fcc000fffe0ff */
[----:B------:R-:W1:Y:S08]  /*4d30*/  LDC.64 R168, c[0x0][0xb10] ;  /* 0x0002c400ffa87b82 */ /* 0x000e700000000a00 */
[----:B------:R-:W1:Y:S08]  /*4d40*/  LDC.64 R70, c[0x0][0xb18] ;  /* 0x0002c600ff467b82 */ /* 0x000e700000000a00 */
[----:B------:R-:W1:Y:S08]  /*4d50*/  LDC.64 R68, c[0x0][0xb28] ;  /* 0x0002ca00ff447b82 */ /* 0x000e700000000a00 */
[----:B------:R-:W1:Y:S01]  /*4d60*/  LDC.64 R166, c[0x0][0x8b0] ;  /* 0x00022c00ffa67b82 */ /* 0x000e620000000a00 */
[----:B---3--:R-:W-:-:S07]  /*4d70*/  IMAD.IADD R79, R0, 0x1, R79 ;  /* 0x00000001004f7824 */ /* 0x008fce00078e024f */
[----:B------:R-:W3:Y:S08]  /*4d80*/  LDC.64 R164, c[0x0][0x8a8] ;  /* 0x00022a00ffa47b82 */ /* 0x000ef00000000a00 */
[----:B--2-4-:R-:W1:Y:S02]  /*4d90*/  LDC R178, c[0x0][0x374] ;  /* 0x0000dd00ffb27b82 */ /* 0x014e640000000800 */
.L_x_114:
[C---:B------:R-:W-:Y:S02]  /*4da0*/  LEA R0, R195.reuse, UR49, 0x3 ;  /* 0x00000031c3007c11 */ /* 0x040fe4000f8e18ff */
[----:B------:R-:W-:Y:S02]  /*4db0*/  SHF.L.U32 R3, R182, 0x1f, RZ ;  /* 0x0000001fb6037819 */ /* 0x000fe400000006ff */
[----:B------:R-:W-:Y:S02]  /*4dc0*/  LEA R16, R195, UR49, 0x4 ;  /* 0x00000031c3107c11 */ /* 0x000fe4000f8e20ff */
[----:B------:R-:W2:Y:S02]  /*4dd0*/  SYNCS.PHASECHK.TRANS64.TRYWAIT P0, [R0+URZ+0xf0], R3 ;  /* 0x0000f003000075a7 */ /* 0x000ea400080011ff */
[----:B-12---:R-:W-:Y:S05]  /*4de0*/  @!P0 BRA `(.L_x_88) ;  /* 0x0000004400048947 */ /* 0x006fea0003800000 */
.L_x_166:
[----:B------:R-:W4:Y:S01]  /*4df0*/  LDC.64 R12, c[0x0][0xb10] ;  /* 0x0002c400ff0c7b82 */ /* 0x000f220000000a00 */
[----:B------:R-:W3:Y:S01]  /*4e00*/  LDS.128 R16, [R16+0x180] ;  /* 0x0001800010107984 */ /* 0x000ee20000000c00 */
[----:B-1----:R-:W-:Y:S01]  /*4e10*/  ISETP.NE.AND P1, PT, R73, 0x1, PT ;  /* 0x000000014900780c */ /* 0x002fe20003f25270 */
[----:B--2---:R-:W-:Y:S01]  /*4e20*/  VIADD R0, R0, 0x100 ;  /* 0x0000010000007836 */ /* 0x004fe20000000000 */
[----:B------:R-:W-:Y:S04]  /*4e30*/  ISETP.GE.AND P0, PT, R72, 0x1, PT ;  /* 0x000000014800780c */ /* 0x000fe80003f06270 */
[----:B------:R-:W1:Y:S01]  /*4e40*/  LDC.64 R10, c[0x0][0xb18] ;  /* 0x0002c600ff0a7b82 */ /* 0x000e620000000a00 */
[----:B------:R-:W-:Y:S01]  /*4e50*/  PRMT R0, RZ, 0x654, R0 ;  /* 0x00000654ff007816 */ /* 0x000fe20000000000 */
[----:B------:R-:W-:Y:S01]  /*4e60*/  @!PT LDS RZ, [RZ] ;  /* 0x00000000fffff984 */ /* 0x000fe20000000800 */
[----:B------:R-:W-:Y:S01]  /*4e70*/  @!PT LDS RZ, [RZ] ;  /* 0x00000000fffff984 */ /* 0x000fe20000000800 */
[----:B------:R-:W-:Y:S01]  /*4e80*/  @!PT LDS RZ, [RZ] ;  /* 0x00000000fffff984 */ /* 0x000fe20000000800 */
[----:B------:R-:W-:Y:S01]  /*4e90*/  @!PT LDS RZ, [RZ] ;  /* 0x00000000fffff984 */ /* 0x000fe20000000800 */
[----:B------:R2:W-:Y:S06]  /*4ea0*/  MEMBAR.ALL.CTA ;  /* 0x0000000000007992 */ /* 0x0005ec0000008000 */
[----:B--2---:R-:W2:Y:S01]  /*4eb0*/  FENCE.VIEW.ASYNC.S ;  /* 0x00000000000073c6 */ /* 0x004ea20000000000 */
[----:B------:R-:W1:Y:S08]  /*4ec0*/  @!P1 LDC R14, c[0x0][0xb20] ;  /* 0x0002c800ff0e9b82 */ /* 0x000e700000000800 */
[----:B------:R-:W1:Y:S01]  /*4ed0*/  @!P1 LDC R9, c[0x0][0xb0c] ;  /* 0x0002c300ff099b82 */ /* 0x000e620000000800 */
[----:B--2---:R2:W-:Y:S01]  /*4ee0*/  SYNCS.ARRIVE.TRANS64.RED.A1T0 RZ, [R0+URZ], RZ ;  /* 0x000000ff00ff79a7 */ /* 0x0045e200081004ff */
[----:B---3--:R-:W-:Y:S04]  /*4ef0*/  LOP3.LUT P4, RZ, R18, 0x1, RZ, 0xc0, !PT ;  /* 0x0000000112ff7812 */ /* 0x008fe8000788c0ff */
[----:B------:R-:W-:Y:S09]  /*4f00*/  P2R R194, PR, RZ, 0x10 ;  /* 0x00000010ffc27803 */ /* 0x000ff20000000000 */
[----:B------:R-:W-:Y:S02]  /*4f10*/  @P4 MOV R77, R16 ;  /* 0x00000010004d4202 */ /* 0x000fe40000000f00 */
[----:B------:R-:W-:Y:S01]  /*4f20*/  @P4 LOP3.LUT R75, R17, 0xffff, RZ, 0xc0, !PT ;  /* 0x0000ffff114b4812 */ /* 0x000fe200078ec0ff */
[----:B--2-4-:R-:W-:Y:S06]  /*4f30*/  @!P0 BRA `(.L_x_89) ;  /* 0x0000000000a48947 */ /* 0x014fec0003800000 */
[----:B------:R-:W-:Y:S01]  /*4f40*/  IMAD.HI.U32 R23, R178, R71, RZ ;  /* 0x00000047b2177227 */ /* 0x000fe200078e00ff */
[----:B------:R-:W-:Y:S02]  /*4f50*/  ISETP.NE.AND P0, PT, R70, 0x1, PT ;  /* 0x000000014600780c */ /* 0x000fe40003f05270 */
[----:B------:R-:W-:Y:S01]  /*4f60*/  ISETP.NE.AND P2, PT, R72, 0x1, PT ;  /* 0x000000014800780c */ /* 0x000fe20003f45270 */
[----:B------:R-:W-:Y:S01]  /*4f70*/  IMAD.HI.U32 R22, R177, R168, RZ ;  /* 0x000000a8b1167227 */ /* 0x000fe200078e00ff */
[----:B------:R-:W-:Y:S02]  /*4f80*/  SHF.R.U32.HI R23, RZ, R174, R23 ;  /* 0x000000aeff177219 */ /* 0x000fe40000011617 */
[----:B------:R-:W-:Y:S01]  /*4f90*/  ISETP.NE.AND P3, PT, R74, 0x1, PT ;  /* 0x000000014a00780c */ /* 0x000fe20003f65270 */
[----:B------:R-:W-:Y:S01]  /*4fa0*/  IMAD.HI.U32 R26, R77, R168, RZ ;  /* 0x000000a84d1a7227 */ /* 0x000fe200078e00ff */
[----:B------:R-:W-:Y:S02]  /*4fb0*/  SHF.R.U32.HI R22, RZ, R169, R22 ;  /* 0x000000a9ff167219 */ /* 0x000fe40000011616 */
[----:B------:R-:W-:Y:S01]  /*4fc0*/  SEL R3, R178, R23, !P0 ;  /* 0x00000017b2037207 */ /* 0x000fe20004000000 */
[----:B------:R-:W-:Y:S01]  /*4fd0*/  IMAD.HI.U32 R23, R75, R71, RZ ;  /* 0x000000474b177227 */ /* 0x000fe200078e00ff */
[----:B------:R-:W-:Y:S02]  /*4fe0*/  SEL R7, R177, R22, !P3 ;  /* 0x00000016b1077207 */ /* 0x000fe40005800000 */
[----:B------:R-:W-:Y:S01]  /*4ff0*/  SHF.R.U32.HI R26, RZ, R169, R26 ;  /* 0x000000a9ff1a7219 */ /* 0x000fe2000001161a */
[-C--:B------:R-:W-:Y:S04]  /*5000*/  IMAD.HI.U32 R22, R3, R68.reuse, RZ ;  /* 0x0000004403167227 */ /* 0x080fe800078e00ff */
[----:B------:R-:W-:Y:S01]  /*5010*/  IMAD.HI.U32 R24, R7, R68, RZ ;  /* 0x0000004407187227 */ /* 0x000fe200078e00ff */
[-C--:B------:R-:W-:Y:S02]  /*5020*/  @P2 SHF.R.U32.HI R3, RZ, R69.reuse, R22 ;  /* 0x00000045ff032219 */ /* 0x080fe40000011616 */
[----:B------:R-:W-:Y:S02]  /*5030*/  SHF.R.U32.HI R22, RZ, R174, R23 ;  /* 0x000000aeff167219 */ /* 0x000fe40000011617 */
[----:B------:R-:W-:Y:S01]  /*5040*/  @P2 SHF.R.U32.HI R7, RZ, R69, R24 ;  /* 0x00000045ff072219 */ /* 0x000fe20000011618 */
[C---:B------:R-:W-:Y:S01]  /*5050*/  IMAD R2, R72.reuse, R3, RZ ;  /* 0x0000000348027224 */ /* 0x040fe200078e02ff */
[----:B------:R-:W-:Y:S02]  /*5060*/  SEL R5, R75, R22, !P0 ;  /* 0x000000164b057207 */ /* 0x000fe40004000000 */
[----:B------:R-:W-:Y:S01]  /*5070*/  SEL R3, R77, R26, !P3 ;  /* 0x0000001a4d037207 */ /* 0x000fe20005800000 */
[----:B------:R-:W-:Y:S01]  /*5080*/  IMAD R4, R72, R7, RZ ;  /* 0x0000000748047224 */ /* 0x000fe200078e02ff */
[C---:B------:R-:W-:Y:S01]  /*5090*/  ISETP.GE.AND P0, PT, R5.reuse, R2, PT ;  /* 0x000000020500720c */ /* 0x040fe20003f06270 */
[----:B------:R-:W-:Y:S03]  /*50a0*/  IMAD.HI.U32 R6, R5, R68, RZ ;  /* 0x0000004405067227 */ /* 0x000fe600078e00ff */
[----:B------:R-:W-:Y:S01]  /*50b0*/  ISETP.GE.OR P0, PT, R3, R4, P0 ;  /* 0x000000040300720c */ /* 0x000fe20000706670 */
[----:B------:R-:W-:Y:S01]  /*50c0*/  IMAD.MOV R4, RZ, RZ, -R3 ;  /* 0x000000ffff047224 */ /* 0x000fe200078e0a03 */
[-C--:B------:R-:W-:Y:S03]  /*50d0*/  SHF.R.U32.HI R6, RZ, R69.reuse, R6 ;  /* 0x00000045ff067219 */ /* 0x080fe60000011606 */
[----:B------:R-:W-:Y:S01]  /*50e0*/  IMAD R77, R74, R4, R77 ;  /* 0x000000044a4d7224 */ /* 0x000fe200078e024d */
[----:B------:R-:W-:Y:S05]  /*50f0*/  SEL R15, R5, R6, !P2 ;  /* 0x00000006050f7207 */ /* 0x000fea0005000000 */
[----:B------:R-:W-:Y:S02]  /*5100*/  IMAD.MOV R6, RZ, RZ, -R15 ;  /* 0x000000ffff067224 */ /* 0x000fe400078e0a0f */
[C---:B------:R-:W-:Y:S04]  /*5110*/  @!P0 IMAD.HI.U32 R2, R3.reuse, R68, RZ ;  /* 0x0000004403028227 */ /* 0x040fe800078e00ff */
[----:B------:R-:W-:Y:S01]  /*5120*/  IMAD R6, R72, R6, R5 ;  /* 0x0000000648067224 */ /* 0x000fe200078e0205 */
[----:B------:R-:W-:Y:S04]  /*5130*/  @!P0 SHF.R.U32.HI R2, RZ, R69, R2 ;  /* 0x00000045ff028219 */ /* 0x000fe80000011602 */
[----:B------:R-:W-:Y:S02]  /*5140*/  @!P0 SEL R0, R3, R2, !P2 ;  /* 0x0000000203008207 */ /* 0x000fe40005000000 */
[----:B------:R-:W-:Y:S02]  /*5150*/  IADD3 R2, PT, PT, -R5, RZ, RZ ;  /* 0x000000ff05027210 */ /* 0x000fe40007ffe1ff */
[----:B------:R-:W-:Y:S01]  /*5160*/  @!P0 IADD3 R8, PT, PT, R15, -R0, RZ ;  /* 0x800000000f088210 */ /* 0x000fe20007ffe0ff */
[----:B------:R-:W-:Y:S02]  /*5170*/  @!P0 IMAD R0, R7, R6, R0 ;  /* 0x0000000607008224 */ /* 0x000fe400078e0200 */
[----:B------:R-:W-:Y:S02]  /*5180*/  IMAD R75, R70, R2, R75 ;  /* 0x00000002464b7224 */ /* 0x000fe400078e024b */
[----:B------:R-:W-:Y:S02]  /*5190*/  @!P0 IMAD R5, R8, R72, R3 ;  /* 0x0000004808058224 */ /* 0x000fe400078e0203 */
[----:B------:R-:W-:Y:S04]  /*51a0*/  @!P0 IMAD.MOV.U32 R3, RZ, RZ, R0 ;  /* 0x000000ffff038224 */ /* 0x000fe800078e0000 */
[----:B------:R-:W-:Y:S02]  /*51b0*/  IMAD R77, R3, R74, R77 ;  /* 0x0000004a034d7224 */ /* 0x000fe400078e024d */
[----:B------:R-:W-:Y:S07]  /*51c0*/  IMAD R75, R5, R70, R75 ;  /* 0x00000046054b7224 */ /* 0x000fee00078e024b */
.L_x_89:
[----:B-1----:R-:W-:Y:S01]  /*51d0*/  @!P1 ISETP.NE.AND P0, PT, R10, 0x1, PT ;  /* 0x000000010a00980c */ /* 0x002fe20003f05270 */
[----:B------:R-:W-:Y:S01]  /*51e0*/  @!P1 IMAD.HI.U32 R0, R77, R12, RZ ;  /* 0x0000000c4d009227 */ /* 0x000fe200078e00ff */
[----:B------:R-:W-:Y:S01]  /*51f0*/  @!P1 ISETP.NE.AND P2, PT, R9, 0x1, PT ;  /* 0x000000010900980c */ /* 0x000fe20003f45270 */
[----:B------:R-:W-:Y:S01]  /*5200*/  ULOP3.LUT UP0, URZ, UR48, 0x1b0, URZ, 0xc0, !UPT ;  /* 0x000001b030ff7892 */ /* 0x000fe2000f80c0ff */
[----:B------:R-:W-:Y:S01]  /*5210*/  R2UR UR42, R21 ;  /* 0x00000000152a72ca */ /* 0x000fe200000e0000 */
[----:B------:R-:W-:Y:S01]  /*5220*/  @!P1 IMAD.HI.U32 R3, R75, R11, RZ ;  /* 0x0000000b4b039227 */ /* 0x000fe200078e00ff */
[----:B------:R-:W-:Y:S02]  /*5230*/  @!P1 SHF.R.U32.HI R0, RZ, R13, R0 ;  /* 0x0000000dff009219 */ /* 0x000fe40000011600 */
[----:B------:R-:W-:Y:S01]  /*5240*/  R2UR UR41, R20 ;  /* 0x00000000142972ca */ /* 0x000fe200000e0000 */
[----:B------:R-:W-:Y:S01]  /*5250*/  VIADD R195, R195, 0x1 ;  /* 0x00000001c3c37836 */ /* 0x000fe20000000000 */
[----:B------:R-:W-:Y:S02]  /*5260*/  @!P1 SHF.R.U32.HI R2, RZ, R14, R3 ;  /* 0x0000000eff029219 */ /* 0x000fe40000011603 */
[----:B------:R-:W-:Y:S02]  /*5270*/  @!P1 SEL R3, R77, R0, !P2 ;  /* 0x000000004d039207 */ /* 0x000fe40005000000 */
[----:B------:R-:W-:Y:S02]  /*5280*/  @!P1 SEL R2, R75, R2, !P0 ;  /* 0x000000024b029207 */ /* 0x000fe40004000000 */
[----:B------:R-:W-:Y:S01]  /*5290*/  @P4 SHF.R.U32.HI R179, RZ, 0x10, R17 ;  /* 0x00000010ffb34819 */ /* 0x000fe20000011611 */
[----:B------:R-:W-:Y:S02]  /*52a0*/  USHF.L.U32 UR42, UR42, 0x7, URZ ;  /* 0x000000072a2a7899 */ /* 0x000fe400080006ff */
[----:B------:R-:W-:Y:S02]  /*52b0*/  @!P1 IMAD.IADD R0, R2, 0x1, -R3 ;  /* 0x0000000102009824 */ /* 0x000fe400078e0a03 */
[----:B------:R-:W-:Y:S01]  /*52c0*/  @!P1 IMAD.IADD R2, R3, 0x1, -R2 ;  /* 0x0000000103029824 */ /* 0x000fe200078e0a02 */
[----:B------:R-:W-:Y:S01]  /*52d0*/  USHF.L.U32 UR41, UR41, 0x7, URZ ;  /* 0x0000000729297899 */ /* 0x000fe200080006ff */
[----:B------:R-:W-:Y:S02]  /*52e0*/  @!P1 IMAD R77, R0, R9, R77 ;  /* 0x00000009004d9224 */ /* 0x000fe400078e024d */
[----:B------:R-:W-:Y:S01]  /*52f0*/  @!P1 IMAD R75, R2, R10, R75 ;  /* 0x0000000a024b9224 */ /* 0x000fe200078e024b */
[----:B------:R-:W-:Y:S08]  /*5300*/  BRA.U !UP0, `(.L_x_90) ;  /* 0x0000000108407547 */ /* 0x000ff0000b800000 */
[----:B------:R-:W1:Y:S01]  /*5310*/  LDCU.64 UR8, c[0x4][0x80] ;  /* 0x01001000ff0877ac */ /* 0x000e620008000a00 */
[----:B------:R-:W-:Y:S01]  /*5320*/  MOV R3, 0x0 ;  /* 0x0000000000037802 */ /* 0x000fe20000000f00 */
[----:B------:R-:W-:Y:S02]  /*5330*/  HFMA2 R12, -RZ, RZ, 0, 5.9604644775390625e-08 ;  /* 0x00000001ff0c7431 */ /* 0x000fe400000001ff */
[----:B------:R-:W-:Y:S02]  /*5340*/  IMAD.MOV.U32 R8, RZ, RZ, 0x70 ;  /* 0x00000070ff087424 */ /* 0x000fe400078e00ff */
[----:B------:R-:W-:Y:S01]  /*5350*/  IMAD.MOV.U32 R13, RZ, RZ, RZ ;  /* 0x000000ffff0d7224 */ /* 0x000fe200078e00ff */
[----:B------:R-:W2:Y:S01]  /*5360*/  LDCU.64 UR6, c[0x4][0x88] ;  /* 0x01001100ff0677ac */ /* 0x000ea20008000a00 */
[----:B------:R-:W3:Y:S01]  /*5370*/  LDC.64 R2, c[0x4][R3] ;  /* 0x0100000003027b82 */ /* 0x000ee20000000a00 */
[----:B------:R-:W4:Y:S01]  /*5380*/  LDCU.64 UR4, c[0x4][0x8] ;  /* 0x01000100ff0477ac */ /* 0x000f220008000a00 */
[----:B-1----:R-:W-:Y:S01]  /*5390*/  MOV R5, UR9 ;  /* 0x0000000900057c02 */ /* 0x002fe20008000f00 */
[----:B------:R-:W-:Y:S01]  /*53a0*/  IMAD.U32 R4, RZ, RZ, UR8 ;  /* 0x00000008ff047e24 */ /* 0x000fe2000f8e00ff */
[----:B--2---:R-:W-:Y:S01]  /*53b0*/  MOV R7, UR7 ;  /* 0x0000000700077c02 */ /* 0x004fe20008000f00 */
[----:B------:R-:W-:Y:S01]  /*53c0*/  IMAD.U32 R6, RZ, RZ, UR6 ;  /* 0x00000006ff067e24 */ /* 0x000fe2000f8e00ff */
[----:B----4-:R-:W-:Y:S01]  /*53d0*/  MOV R11, UR5 ;  /* 0x00000005000b7c02 */ /* 0x010fe20008000f00 */
[----:B------:R-:W-:Y:S02]  /*53e0*/  IMAD.U32 R10, RZ, RZ, UR4 ;  /* 0x00000004ff0a7e24 */ /* 0x000fe4000f8e00ff */
[----:B------:R-:W-:Y:S07]  /*53f0*/  LEPC R20, `(.L_x_90) ;  /* 0x000000001014794e */ /* 0x000fee0000000000 */
[----:B---3-5:R-:W-:Y:S05]  /*5400*/  CALL.ABS.NOINC R2 ;  /* 0x0000000002007343 */ /* 0x028fea0003c00000 */
.L_x_90:
[----:B------:R-:W-:Y:S01]  /*5410*/  LOP3.LUT P0, RZ, R192, 0x1b0, RZ, 0xc0, !PT ;  /* 0x000001b0c0ff7812 */ /* 0x000fe2000780c0ff */
[----:B------:R-:W-:Y:S11]  /*5420*/  BSSY.RECONVERGENT B6, `(.L_x_91) ;  /* 0x0000013000067945 */ /* 0x000ff60003800200 */
[----:B------:R-:W-:Y:S01]  /*5430*/  @!UPT UIADD3 URZ, UPT, UPT, URZ, URZ, URZ ;  /* 0x000000fffffff290 */ /* 0x000fe2000fffe0ff */
[----:B------:R-:W-:Y:S05]  /*5440*/  @!P0 BRA `(.L_x_92) ;  /* 0x0000000000408947 */ /* 0x000fea0003800000 */
        /* <DEDUP_REMOVED lines=16> */
.L_x_92:
[----:B------:R-:W-:Y:S05]  /*5550*/  BSYNC.RECONVERGENT B6 ;  /* 0x0000000000067941 */ /* 0x000fea0003800200 */
.L_x_91:
[----:B------:R-:W-:Y:S01]  /*5560*/  ISETP.NE.U32.AND P4, PT, R166, RZ, PT ;  /* 0x000000ffa600720c */ /* 0x000fe20003f85070 */
[----:B------:R-:W-:Y:S01]  /*5570*/  UISETP.NE.AND UP2, UPT, UR50, URZ, UPT ;  /* 0x000000ff3200728c */ /* 0x000fe2000bf45270 */
[----:B------:R-:W-:Y:S01]  /*5580*/  ISETP.NE.U32.AND P2, PT, RZ, UR38, PT ;  /* 0x00000026ff007c0c */ /* 0x000fe2000bf45070 */
[----:B------:R-:W-:Y:S01]  /*5590*/  UISETP.NE.U32.AND UP1, UPT, UR44, URZ, UPT ;  /* 0x000000ff2c00728c */ /* 0x000fe2000bf25070 */
[----:B------:R-:W-:Y:S01]  /*55a0*/  ISETP.NE.AND.EX P4, PT, R167, RZ, PT, P4 ;  /* 0x000000ffa700720c */ /* 0x000fe20003f85340 */
[----:B------:R-:W-:Y:S01]  /*55b0*/  UPLOP3.LUT UP0, UPT, UPT, UPT, UPT, 0x40, 0x4 ;  /* 0x000000000004789c */ /* 0x000fe20003f0e870 */
[----:B------:R-:W-:Y:S01]  /*55c0*/  ISETP.NE.AND.EX P2, PT, RZ, UR39, PT, P2 ;  /* 0x00000027ff007c0c */ /* 0x000fe2000bf45320 */
[----:B------:R-:W-:Y:S01]  /*55d0*/  UISETP.NE.AND.EX UP1, UPT, UR45, URZ, UPT, UP1 ;  /* 0x000000ff2d00728c */ /* 0x000fe2000bf25310 */
[----:B------:R-:W-:Y:S04]  /*55e0*/  PLOP3.LUT P1, PT, PT, PT, UP2, 0x80, 0x8 ;  /* 0x000000000008781c */ /* 0x000fe80003f2f028 */
[----:B------:R-:W-:Y:S06]  /*55f0*/  @UP2 UPLOP3.LUT UP0, UPT, UPT, UPT, UP1, 0x80, 0x8 ;  /* 0x000000000008289c */ /* 0x000fec0003f0f010 */
[----:B------:R-:W-:Y:S01]  /*5600*/  PLOP3.LUT P0, PT, PT, PT, UP0, 0x80, 0x8 ;  /* 0x000000000008781c */ /* 0x000fe20003f0f008 */
[----:B------:R-:W-:Y:S01]  /*5610*/  @!UPT UIADD3 URZ, UPT, UPT, URZ, URZ, URZ ;  /* 0x000000fffffff290 */ /* 0x000fe2000fffe0ff */
[----:B------:R-:W-:Y:S11]  /*5620*/  BRA.U !UP1, `(.L_x_93) ;  /* 0x0000000109387547 */ /* 0x000ff6000b800000 */
[----:B------:R-:W-:Y:S01]  /*5630*/  UISETP.NE.U32.AND UP0, UPT, UR38, URZ, UPT ;  /* 0x000000ff2600728c */ /* 0x000fe2000bf05070 */
[----:B------:R-:W-:Y:S02]  /*5640*/  HFMA2 R0, -RZ, RZ, 0, 5.9604644775390625e-08 ;  /* 0x00000001ff007431 */ /* 0x000fe400000001ff */
[----:B------:R-:W-:Y:S01]  /*5650*/  IMAD.MOV.U32 R171, RZ, RZ, 0x1 ;  /* 0x00000001ffab7424 */ /* 0x000fe200078e00ff */
[----:B------:R-:W-:Y:S06]  /*5660*/  UISETP.NE.AND.EX UP0, UPT, UR39, URZ, UPT, UP0 ;  /* 0x000000ff2700728c */ /* 0x000fec000bf05300 */
[----:B------:R-:W-:Y:S05]  /*5670*/  PLOP3.LUT P3, PT, PT, PT, UP0, 0x80, 0x8 ;  /* 0x000000000008781c */ /* 0x000fea0003f6f008 */
[----:B------:R-:W1:Y:S01]  /*5680*/  @UP0 LDCU.64 UR6, c[0x0][0x888] ;  /* 0x00011100ff0607ac */ /* 0x000e620008000a00 */
[----:B------:R-:W-:Y:S07]  /*5690*/  @UP0 UIMAD UR4, UR36, UR44, URZ ;  /* 0x0000002c240402a4 */ /* 0x000fee000f8e02ff */
[----:B------:R-:W-:Y:S01]  /*56a0*/  @!P3 PRMT R171, R0, 0x7610, R171 ;  /* 0x0000761000abb816 */ /* 0x000fe200000000ab */
[----:B-1----:R-:W-:Y:S03]  /*56b0*/  @UP0 UIMAD.WIDE UR6, UR4, 0x4, UR6 ;  /* 0x00000004040608a5 */ /* 0x002fe6000f8e0206 */
[----:B------:R-:W1:Y:S03]  /*56c0*/  @!UP0 LDCU UR4, c[0x0][0x880] ;  /* 0x00011000ff0487ac */ /* 0x000e660008000800 */
[----:B------:R-:W-:Y:S01]  /*56d0*/  IMAD.U32 R2, RZ, RZ, UR6 ;  /* 0x00000006ff027e24 */ /* 0x000fe2000f8e00ff */
[----:B------:R-:W-:Y:S05]  /*56e0*/  MOV R3, UR7 ;  /* 0x0000000700037c02 */ /* 0x000fea0008000f00 */
[----:B-----5:R2:W5:Y:S02]  /*56f0*/  @P3 LDG.E R81, desc[UR46][R2.64] ;  /* 0x0000002e02513981 */ /* 0x020564000c1e1900 */
[----:B-12---:R-:W-:Y:S02]  /*5700*/  @!P3 IMAD.U32 R81, RZ, RZ, UR4 ;  /* 0x00000004ff51be24 */ /* 0x006fe4000f8e00ff */
.L_x_93:
[----:B------:R-:W-:Y:S05]  /*5710*/  @!P4 BRA `(.L_x_94) ;  /* 0x000000000020c947 */ /* 0x000fea0003800000 */
[----:B------:R-:W-:Y:S04]  /*5720*/  ISETP.NE.U32.AND P3, PT, R164, RZ, PT ;  /* 0x000000ffa400720c */ /* 0x000fe80003f65070 */
[----:B------:R-:W-:Y:S11]  /*5730*/  ISETP.NE.AND.EX P3, PT, R165, RZ, PT, P3 ;  /* 0x000000ffa500720c */ /* 0x000ff60003f65330 */
[----:B------:R-:W-:Y:S02]  /*5740*/  @!UPT UIADD3 URZ, UPT, UPT, URZ, URZ, URZ ;  /* 0x000000fffffff290 */ /* 0x000fe4000fffe0ff */
[----:B------:R-:W1:Y:S01]  /*5750*/  @P3 LDC.64 R2, c[0x0][0x8a8] ;  /* 0x00022a00ff023b82 */ /* 0x000e620000000a00 */
[----:B------:R-:W-:Y:S04]  /*5760*/  @P3 IMAD R0, R166, UR36, RZ ;  /* 0x00000024a6003c24 */ /* 0x000fe8000f8e02ff */
[----:B-1----:R-:W-:Y:S05]  /*5770*/  @P3 IMAD.WIDE R2, R0, 0x4, R2 ;  /* 0x0000000400023825 */ /* 0x002fea00078e0202 */
[----:B-----5:R1:W5:Y:S02]  /*5780*/  @P3 LDG.E R78, desc[UR46][R2.64] ;  /* 0x0000002e024e3981 */ /* 0x020364000c1e1900 */
[----:B-1----:R-:W2:Y:S02]  /*5790*/  @!P3 LDC R78, c[0x0][0x8a0] ;  /* 0x00022800ff4ebb82 */ /* 0x002ea40000000800 */
.L_x_94:
[----:B-----5:R-:W-:Y:S01]  /*57a0*/  FSETP.NEU.AND P4, PT, R81, RZ, PT ;  /* 0x000000ff5100720b */ /* 0x020fe20003f8d000 */
[----:B------:R-:W-:Y:S01]  /*57b0*/  BSSY B1, `(.L_x_95) ;  /* 0x0000047000017945 */ /* 0x000fe20003800000 */
[----:B------:R-:W-:Y:S01]  /*57c0*/  SEL R5, RZ, 0xffffffff, P2 ;  /* 0xffffffffff057807 */ /* 0x000fe20001000000 */
[----:B------:R-:W-:Y:S01]  /*57d0*/  IMAD.MOV.U32 R208, RZ, RZ, 0x1 ;  /* 0x00000001ffd07424 */ /* 0x000fe200078e00ff */
[----:B------:R-:W-:Y:S01]  /*57e0*/  LOP3.LUT P3, RZ, R171, 0xff, RZ, 0xc0, !PT ;  /* 0x000000ffabff7812 */ /* 0x000fe2000786c0ff */
[C---:B------:R-:W-:Y:S01]  /*57f0*/  IMAD R80, R76.reuse, 0x80, R79 ;  /* 0x000000804c507824 */ /* 0x040fe200078e024f */
[----:B------:R-:W-:Y:S02]  /*5800*/  @P1 SEL R0, RZ, 0xffffffff, P4 ;  /* 0xffffffffff001807 */ /* 0x000fe40002000000 */
[----:B------:R-:W-:Y:S02]  /*5810*/  CS2R R162, SRZ ;  /* 0x0000000000a27805 */ /* 0x000fe4000001ff00 */
[----:B------:R-:W-:Y:S02]  /*5820*/  LEA R3, R181, UR49, 0x3 ;  /* 0x00000031b5037c11 */ /* 0x000fe4000f8e18ff */
[----:B------:R-:W-:Y:S02]  /*5830*/  CS2R R160, SRZ ;  /* 0x0000000000a07805 */ /* 0x000fe4000001ff00 */
[----:B------:R-:W-:Y:S02]  /*5840*/  @P0 SEL R0, R5, R0, !P3 ;  /* 0x0000000005000207 */ /* 0x000fe40005800000 */
[----:B------:R-:W-:Y:S02]  /*5850*/  CS2R R158, SRZ ;  /* 0x00000000009e7805 */ /* 0x000fe4000001ff00 */
[----:B------:R-:W-:Y:S02]  /*5860*/  LEA R207, R76, UR49, 0x3 ;  /* 0x000000314ccf7c11 */ /* 0x000fe4000f8e18ff */
[----:B------:R-:W-:Y:S02]  /*5870*/  CS2R R156, SRZ ;  /* 0x00000000009c7805 */ /* 0x000fe4000001ff00 */
[----:B------:R-:W-:Y:S02]  /*5880*/  @P1 LOP3.LUT R0, R0, 0x1, RZ, 0xc0, !PT ;  /* 0x0000000100001812 */ /* 0x000fe400078ec0ff */
[----:B------:R-:W-:Y:S02]  /*5890*/  CS2R R154, SRZ ;  /* 0x00000000009a7805 */ /* 0x000fe4000001ff00 */
[----:B------:R-:W-:Y:S02]  /*58a0*/  SHF.L.U32 R2, R183, 0x1f, RZ ;  /* 0x0000001fb7027819 */ /* 0x000fe400000006ff */
[----:B------:R-:W-:Y:S02]  /*58b0*/  CS2R R152, SRZ ;  /* 0x0000000000987805 */ /* 0x000fe4000001ff00 */
[----:B------:R-:W-:Y:S02]  /*58c0*/  ISETP.NE.U32.OR P6, PT, R0, 0x1, !P1 ;  /* 0x000000010000780c */ /* 0x000fe40004fc5470 */
[----:B------:R-:W-:Y:S02]  /*58d0*/  CS2R R150, SRZ ;  /* 0x0000000000967805 */ /* 0x000fe4000001ff00 */
[----:B------:R-:W-:Y:S02]  /*58e0*/  PLOP3.LUT P2, PT, PT, PT, UP1, 0x80, 0x8 ;  /* 0x000000000008781c */ /* 0x000fe40003f4f018 */
[----:B------:R-:W-:Y:S02]  /*58f0*/  CS2R R148, SRZ ;  /* 0x0000000000947805 */ /* 0x000fe4000001ff00 */
[----:B------:R-:W-:Y:S02]  /*5900*/  SEL R0, RZ, 0xffffffff, P4 ;  /* 0xffffffffff007807 */ /* 0x000fe40002000000 */
[----:B------:R-:W-:Y:S03]  /*5910*/  P2R R184, PR, RZ, 0x40 ;  /* 0x00000040ffb87803 */ /* 0x000fe60000000000 */
[----:B------:R-:W-:Y:S04]  /*5920*/  @P6 SHF.L.U32 R4, R180, 0x1f, RZ ;  /* 0x0000001fb4046819 */ /* 0x000fe800000006ff */
[----:B------:R-:W-:Y:S01]  /*5930*/  @P2 SEL R0, R5, R0, !P3 ;  /* 0x0000000005002207 */ /* 0x000fe20005800000 */
[----:B------:R-:W1:Y:S03]  /*5940*/  @P6 SYNCS.PHASECHK.TRANS64.TRYWAIT P1, [R3+URZ+0xc0], R4 ;  /* 0x0000c004030065a7 */ /* 0x000e6600080211ff */
[----:B------:R-:W-:Y:S04]  /*5950*/  LOP3.LUT R0, R0, 0x1, RZ, 0xc0, !PT ;  /* 0x0000000100007812 */ /* 0x000fe800078ec0ff */
[----:B------:R-:W-:Y:S04]  /*5960*/  ISETP.NE.U32.AND P5, PT, R0, 0x1, PT ;  /* 0x000000010000780c */ /* 0x000fe80003fa5070 */
[----:B------:R-:W-:Y:S01]  /*5970*/  P2R R209, PR, RZ, 0x20 ;  /* 0x00000020ffd17803 */ /* 0x000fe20000000000 */
[----:B------:R3:W4:Y:S01]  /*5980*/  SYNCS.PHASECHK.TRANS64.TRYWAIT P0, [R207+URZ+0x110], R2 ;  /* 0x00011002cf0075a7 */ /* 0x00072200080011ff */
[----:B-1----:R-:W-:Y:S01]  /*5990*/  @P6 SEL R208, RZ, 0x1, !P1 ;  /* 0x00000001ffd06807 */ /* 0x002fe20004800000 */
[----:B---3--:R-:W-:Y:S06]  /*59a0*/  @!P6 BRA `(.L_x_96) ;  /* 0x00000000009ce947 */ /* 0x008fec0003800000 */
[----:B------:R-:W-:Y:S01]  /*59b0*/  @P5 IMAD R6, R181, 0x2000, R190 ;  /* 0x00002000b5065824 */ /* 0x000fe200078e02be */
[----:B------:R-:W-:Y:S01]  /*59c0*/  ISETP.NE.AND P1, PT, R208, RZ, PT ;  /* 0x000000ffd000720c */ /* 0x000fe20003f25270 */
[----:B------:R-:W-:Y:S01]  /*59d0*/  BSSY B0, `(.L_x_97) ;  /* 0x0000010000007945 */ /* 0x000fe20003800000 */
[----:B------:R-:W-:Y:S01]  /*59e0*/  CS2R R150, SRZ ;  /* 0x0000000000967805 */ /* 0x000fe2000001ff00 */
[--C-:B------:R-:W-:Y:S01]  /*59f0*/  @P5 IMAD R7, R191, -0x10, R6.reuse ;  /* 0xfffffff0bf075824 */ /* 0x100fe200078e0206 */
[----:B------:R-:W-:Y:S01]  /*5a00*/  CS2R R148, SRZ ;  /* 0x0000000000947805 */ /* 0x000fe2000001ff00 */
[----:B------:R-:W-:Y:S01]  /*5a10*/  @P5 IMAD R5, R189, -0x10, R6 ;  /* 0xfffffff0bd055824 */ /* 0x000fe200078e0206 */
[----:B------:R-:W-:Y:S01]  /*5a20*/  CS2R R158, SRZ ;  /* 0x00000000009e7805 */ /* 0x000fe2000001ff00 */
[----:B------:R-:W-:Y:S01]  /*5a30*/  @P5 IMAD R4, R188, 0x10, R7 ;  /* 0x00000010bc045824 */ /* 0x000fe200078e0207 */
[----:B------:R-:W-:Y:S02]  /*5a40*/  CS2R R156, SRZ ;  /* 0x00000000009c7805 */ /* 0x000fe4000001ff00 */
[----:B------:R-:W-:Y:S02]  /*5a50*/  CS2R R154, SRZ ;  /* 0x00000000009a7805 */ /* 0x000fe4000001ff00 */
[----:B------:R-:W-:Y:S02]  /*5a60*/  CS2R R152, SRZ ;  /* 0x0000000000987805 */ /* 0x000fe4000001ff00 */
[----:B------:R-:W-:Y:S02]  /*5a70*/  CS2R R162, SRZ ;  /* 0x0000000000a27805 */ /* 0x000fe4000001ff00 */
[----:B------:R-:W-:Y:S01]  /*5a80*/  CS2R R160, SRZ ;  /* 0x0000000000a07805 */ /* 0x000fe2000001ff00 */
[----:B------:R-:W-:Y:S06]  /*5a90*/  @P1 BRA `(.L_x_98) ;  /* 0x00000000000c1947 */ /* 0x000fec0003800000 */
[----:B------:R-:W-:Y:S04]  /*5aa0*/  SHF.L.U32 R0, R180, 0x1f, RZ ;  /* 0x0000001fb4007819 */ /* 0x000fe800000006ff */
[----:B------:R-:W1:Y:S02]  /*5ab0*/  SYNCS.PHASECHK.TRANS64.TRYWAIT P1, [R3+URZ+0xc0], R0 ;  /* 0x0000c000030075a7 */ /* 0x000e6400080211ff */
[----:B-1----:R-:W-:Y:S05]  /*5ac0*/  @!P1 BRA `(.L_x_99) ;  /* 0x0000003400e09947 */ /* 0x002fea0003800000 */
.L_x_98:
[----:B------:R-:W-:Y:S05]  /*5ad0*/  BSYNC B0 ;  /* 0x0000000000007941 */ /* 0x000fea0003800000 */
.L_x_97:
[----:B------:R-:W-:Y:S01]  /*5ae0*/  ISETP.NE.AND P1, PT, R209, RZ, PT ;  /* 0x000000ffd100720c */ /* 0x000fe20003f25270 */
[----:B-1----:R-:W-:Y:S02]  /*5af0*/  VIADD R3, R3, 0xd0 ;  /* 0x000000d003037836 */ /* 0x002fe40000000000 */
[----:B------:R-:W-:Y:S02]  /*5b00*/  IMAD.U32 R0, RZ, RZ, UR37 ;  /* 0x00000025ff007e24 */ /* 0x000fe4000f8e00ff */
[----:B------:R-:W-:Y:S03]  /*5b10*/  VIADD R181, R181, 0x1 ;  /* 0x00000001b5b57836 */ /* 0x000fe60000000000 */
[----:B------:R-:W-:Y:S05]  /*5b20*/  PRMT R0, R0, 0x654, R3 ;  /* 0x0000065400007816 */ /* 0x000fea0000000003 */
[----:B------:R1:W3:Y:S04]  /*5b30*/  @P1 LDS.128 R148, [R6] ;  /* 0x0000000006941984 */ /* 0x0002e80000000c00 */
[----:B------:R1:W1:Y:S04]  /*5b40*/  @P1 LDS.128 R156, [R5+0x20] ;  /* 0x00002000059c1984 */ /* 0x0002680000000c00 */
[----:B------:R1:W1:Y:S04]  /*5b50*/  @P1 LDS.128 R152, [R7+0x10] ;  /* 0x0000100007981984 */ /* 0x0002680000000c00 */
[----:B------:R1:W1:Y:S01]  /*5b60*/  @P1 LDS.128 R160, [R4+0x10] ;  /* 0x0000100004a01984 */ /* 0x0002620000000c00 */
[C---:B------:R-:W-:Y:S01]  /*5b70*/  ISETP.NE.AND P1, PT, R181.reuse, 0x2, PT ;  /* 0x00000002b500780c */ /* 0x040fe20003f25270 */
[----:B------:R-:W-:Y:S01]  /*5b80*/  @!PT LDS RZ, [RZ] ;  /* 0x00000000fffff984 */ /* 0x000fe20000000800 */
[----:B------:R-:W-:Y:S01]  /*5b90*/  @!PT LDS RZ, [RZ] ;  /* 0x00000000fffff984 */ /* 0x000fe20000000800 */
[----:B------:R-:W-:Y:S01]  /*5ba0*/  @!PT LDS RZ, [RZ] ;  /* 0x00000000fffff984 */ /* 0x000fe20000000800 */
[----:B------:R-:W-:Y:S01]  /*5bb0*/  @!PT LDS RZ, [RZ] ;  /* 0x00000000fffff984 */ /* 0x000fe20000000800 */
[----:B------:R5:W-:Y:S06]  /*5bc0*/  MEMBAR.ALL.CTA ;  /* 0x0000000000007992 */ /* 0x000bec0000008000 */
[----:B-----5:R-:W5:Y:S01]  /*5bd0*/  FENCE.VIEW.ASYNC.S ;  /* 0x00000000000073c6 */ /* 0x020f620000000000 */
[----:B------:R-:W-:Y:S02]  /*5be0*/  SEL R3, RZ, 0x1, P1 ;  /* 0x00000001ff037807 */ /* 0x000fe40000800000 */
[----:B------:R-:W-:Y:S02]  /*5bf0*/  SEL R181, R181, RZ, P1 ;  /* 0x000000ffb5b57207 */ /* 0x000fe40000800000 */
[----:B------:R-:W-:Y:S01]  /*5c00*/  LOP3.LUT R180, R180, R3, RZ, 0x3c, !PT ;  /* 0x00000003b4b47212 */ /* 0x000fe200078e3cff */
[----:B-----5:R1:W-:Y:S06]  /*5c10*/  SYNCS.ARRIVE.TRANS64.RED.A1T0 RZ, [R0+URZ], RZ ;  /* 0x000000ff00ff79a7 */ /* 0x0203ec00081004ff */
.L_x_96:
[----:B------:R-:W-:Y:S05]  /*5c20*/  BSYNC B1 ;  /* 0x0000000000017941 */ /* 0x000fea0003800000 */
.L_x_95:
[----:B-1----:R-:W-:Y:S04]  /*5c30*/  SHF.R.U32.HI R0, RZ, 0x15, R80 ;  /* 0x00000015ff007819 */ /* 0x002fe80000011650 */
[----:B------:R-:W-:Y:S01]  /*5c40*/  LOP3.LUT P1, RZ, R0, 0x3, R173, 0x48, !PT ;  /* 0x0000000300ff7812 */ /* 0x000fe200078248ad */
[----:B------:R-:W-:Y:S01]  /*5c50*/  @!UPT UIADD3 URZ, UPT, UPT, URZ, URZ, URZ ;  /* 0x000000fffffff290 */ /* 0x000fe2000fffe0ff */
[----:B----4-:R-:W-:Y:S11]  /*5c60*/  @P0 BRA `(.L_x_100) ;  /* 0x0000000000080947 */ /* 0x010ff60003800000 */
[----:B------:R-:W1:Y:S02]  /*5c70*/  SYNCS.PHASECHK.TRANS64.TRYWAIT P0, [R207+URZ+0x110], R2 ;  /* 0x00011002cf0075a7 */ /* 0x000e6400080011ff */
[----:B-1----:R-:W-:Y:S05]  /*5c80*/  @!P0 BRA `(.L_x_101) ;  /* 0x0000003400848947 */ /* 0x002fea0003800000 */
.L_x_100:
[----:B------:R-:W-:Y:S04]  /*5c90*/  BSSY.RECONVERGENT B6, `(.L_x_102) ;  /* 0x0000012000067945 */ /* 0x000fe80003800200 */
[----:B------:R-:W-:Y:S05]  /*5ca0*/  @!P1 BRA `(.L_x_103) ;  /* 0x0000000000409947 */ /* 0x000fea0003800000 */
[----:B------:R-:W4:Y:S01]  /*5cb0*/  LDCU.64 UR8, c[0x4][0x70] ;  /* 0x01000e00ff0877ac */ /* 0x000f220008000a00 */
[----:B------:R-:W-:Y:S01]  /*5cc0*/  MOV R3, 0x0 ;  /* 0x0000000000037802 */ /* 0x000fe20000000f00 */
[----:B------:R-:W-:Y:S02]  /*5cd0*/  HFMA2 R12, -RZ, RZ, 0, 5.9604644775390625e-08 ;  /* 0x00000001ff0c7431 */ /* 0x000fe400000001ff */
[----:B------:R-:W-:Y:S02]  /*5ce0*/  IMAD.MOV.U32 R8, RZ, RZ, 0x192 ;  /* 0x00000192ff087424 */ /* 0x000fe400078e00ff */
[----:B------:R-:W-:Y:S01]  /*5cf0*/  IMAD.MOV.U32 R13, RZ, RZ, RZ ;  /* 0x000000ffff0d7224 */ /* 0x000fe200078e00ff */
[----:B------:R-:W5:Y:S01]  /*5d00*/  LDCU.64 UR6, c[0x4][0x78] ;  /* 0x01000f00ff0677ac */ /* 0x000f620008000a00 */
[----:B-1----:R-:W1:Y:S01]  /*5d10*/  LDC.64 R2, c[0x4][R3] ;  /* 0x0100000003027b82 */ /* 0x002e620000000a00 */
[----:B------:R-:W2:Y:S01]  /*5d20*/  LDCU.64 UR4, c[0x4][0x10] ;  /* 0x01000200ff0477ac */ /* 0x000ea20008000a00 */
[----:B----4-:R-:W-:Y:S01]  /*5d30*/  MOV R5, UR9 ;  /* 0x0000000900057c02 */ /* 0x010fe20008000f00 */
[----:B------:R-:W-:Y:S01]  /*5d40*/  IMAD.U32 R4, RZ, RZ, UR8 ;  /* 0x00000008ff047e24 */ /* 0x000fe2000f8e00ff */
[----:B-----5:R-:W-:Y:S01]  /*5d50*/  MOV R7, UR7 ;  /* 0x0000000700077c02 */ /* 0x020fe20008000f00 */
[----:B------:R-:W-:Y:S01]  /*5d60*/  IMAD.U32 R6, RZ, RZ, UR6 ;  /* 0x00000006ff067e24 */ /* 0x000fe2000f8e00ff */
[----:B--2---:R-:W-:Y:S01]  /*5d70*/  MOV R11, UR5 ;  /* 0x00000005000b7c02 */ /* 0x004fe20008000f00 */
[----:B------:R-:W-:Y:S02]  /*5d80*/  IMAD.U32 R10, RZ, RZ, UR4 ;  /* 0x00000004ff0a7e24 */ /* 0x000fe4000f8e00ff */
[----:B------:R-:W-:Y:S07]  /*5d90*/  LEPC R20, `(.L_x_103) ;  /* 0x000000001014794e */ /* 0x000fee0000000000 */
[----:B-1-3--:R-:W-:Y:S05]  /*5da0*/  CALL.ABS.NOINC R2 ;  /* 0x0000000002007343 */ /* 0x00afea0003c00000 */
.L_x_103:
[----:B------:R-:W-:Y:S05]  /*5db0*/  BSYNC.RECONVERGENT B6 ;  /* 0x0000000000067941 */ /* 0x000fea0003800200 */
.L_x_102:
[-C--:B---3--:R-:W-:Y:S01]  /*5dc0*/  F2FP.F16.E4M3.UNPACK_B R83, R148.reuse ;  /* 0x00000094ff53723e */ /* 0x088fe200020006ff */
[----:B------:R-:W-:Y:S05]  /*5dd0*/  WARPSYNC.ALL ;  /* 0x0000000000007948 */ /* 0x000fea0003800000 */
[----:B------:R-:W-:Y:S01]  /*5de0*/  R2UR UR4, R80 ;  /* 0x00000000500472ca */ /* 0x000fe200000e0000 */
[--C-:B------:R-:W-:Y:S01]  /*5df0*/  HADD2.F32 R82, -RZ, R83.reuse.H0_H0 ;  /* 0x20000053ff527230 */ /* 0x100fe20000004100 */
[----:B------:R-:W-:Y:S01]  /*5e00*/  F2FP.F16.E4M3.UNPACK_B R85, R148.H1 ;  /* 0x00000094ff55723e */ /* 0x000fe200030006ff */
[----:B------:R-:W-:Y:S01]  /*5e10*/  HADD2.F32 R83, -RZ, R83.H1_H1 ;  /* 0x30000053ff537230 */ /* 0x000fe20000004100 */
[-C--:B------:R-:W-:Y:S01]  /*5e20*/  F2FP.F16.E4M3.UNPACK_B R87, R149.reuse ;  /* 0x00000095ff57723e */ /* 0x080fe200020006ff */
[----:B------:R-:W-:Y:S01]  /*5e30*/  BSSY.RECONVERGENT B0, `(.L_x_104) ;  /* 0x000011d000007945 */ /* 0x000fe20003800200 */
[----:B------:R-:W-:Y:S01]  /*5e40*/  F2FP.F16.E4M3.UNPACK_B R89, R149.H1 ;  /* 0x00000095ff59723e */ /* 0x000fe200030006ff */
[----:B------:R-:W-:Y:S01]  /*5e50*/  HADD2.F32 R84, -RZ, R85.H0_H0 ;  /* 0x20000055ff547230 */ /* 0x000fe20000004100 */
[-C--:B------:R-:W-:Y:S01]  /*5e60*/  F2FP.F16.E4M3.UNPACK_B R91, R150.reuse ;  /* 0x00000096ff5b723e */ /* 0x080fe200020006ff */
[----:B------:R-:W-:Y:S01]  /*5e70*/  HADD2.F32 R88, -RZ, R87.H1_H1 ;  /* 0x30000057ff587230 */ /* 0x000fe20000004100 */
[----:B------:R-:W-:Y:S01]  /*5e80*/  F2FP.F16.E4M3.UNPACK_B R93, R150.H1 ;  /* 0x00000096ff5d723e */ /* 0x000fe200030006ff */
[----:B------:R-:W-:Y:S01]  /*5e90*/  HADD2.F32 R86, -RZ, R85.H1_H1 ;  /* 0x30000055ff567230 */ /* 0x000fe20000004100 */
[-C--:B------:R-:W-:Y:S01]  /*5ea0*/  F2FP.F16.E4M3.UNPACK_B R95, R151.reuse ;  /* 0x00000097ff5f723e */ /* 0x080fe200020006ff */
[----:B------:R-:W2:Y:S01]  /*5eb0*/  LDTM.x64 R4, tmem[UR4] ;  /* 0x00000004000479ee */ /* 0x000ea20008340000 */
[----:B------:R-:W-:Y:S01]  /*5ec0*/  F2FP.F16.E4M3.UNPACK_B R97, R151.H1 ;  /* 0x00000097ff61723e */ /* 0x000fe200030006ff */
[----:B------:R-:W-:Y:S01]  /*5ed0*/  HADD2.F32 R85, -RZ, R87.H0_H0 ;  /* 0x20000057ff557230 */ /* 0x000fe20000004100 */
[-C--:B------:R-:W-:Y:S01]  /*5ee0*/  F2FP.F16.E4M3.UNPACK_B R99, R152.reuse ;  /* 0x00000098ff63723e */ /* 0x080fe200020006ff */
[----:B------:R-:W-:Y:S01]  /*5ef0*/  HADD2.F32 R87, -RZ, R89.H0_H0 ;  /* 0x20000059ff577230 */ /* 0x000fe20000004100 */
[----:B------:R-:W-:Y:S01]  /*5f00*/  F2FP.F16.E4M3.UNPACK_B R101, R152.H1 ;  /* 0x00000098ff65723e */ /* 0x000fe200030006ff */
[----:B------:R-:W-:Y:S01]  /*5f10*/  HADD2.F32 R92, -RZ, R91.H1_H1 ;  /* 0x3000005bff5c7230 */ /* 0x000fe20000004100 */
[----:B------:R-:W-:Y:S01]  /*5f20*/  ISETP.NE.AND P6, PT, R184, RZ, PT ;  /* 0x000000ffb800720c */ /* 0x000fe20003fc5270 */
[----:B------:R-:W-:Y:S01]  /*5f30*/  HADD2.F32 R96, -RZ, R95.H1_H1 ;  /* 0x3000005fff607230 */ /* 0x000fe20000004100 */
[----:B------:R-:W-:Y:S01]  /*5f40*/  SHF.L.U32 R211, R176, 0x4, RZ ;  /* 0x00000004b0d37819 */ /* 0x000fe200000006ff */
[----:B------:R-:W-:Y:S01]  /*5f50*/  HADD2.F32 R100, -RZ, R99.H1_H1 ;  /* 0x30000063ff647230 */ /* 0x000fe20000004100 */
[----:B------:R-:W-:Y:S01]  /*5f60*/  SHF.L.U32 R219, R175, 0x4, RZ ;  /* 0x00000004afdb7819 */ /* 0x000fe200000006ff */
[----:B------:R-:W-:Y:S01]  /*5f70*/  HADD2.F32 R90, -RZ, R89.H1_H1 ;  /* 0x30000059ff5a7230 */ /* 0x000fe20000004100 */
[C---:B------:R-:W-:Y:S01]  /*5f80*/  IADD3 R204, PT, PT, R190.reuse, R211, RZ ;  /* 0x000000d3becc7210 */ /* 0x040fe20007ffe0ff */
[----:B------:R-:W-:Y:S01]  /*5f90*/  HADD2.F32 R89, -RZ, R91.H0_H0 ;  /* 0x2000005bff597230 */ /* 0x000fe20000004100 */
[----:B------:R-:W-:Y:S01]  /*5fa0*/  IADD3 R206, PT, PT, R190, R219, RZ ;  /* 0x000000dbbece7210 */ /* 0x000fe20007ffe0ff */
[--C-:B------:R-:W-:Y:S01]  /*5fb0*/  HADD2.F32 R91, -RZ, R93.reuse.H0_H0 ;  /* 0x2000005dff5b7230 */ /* 0x100fe20000004100 */
[----:B------:R-:W-:Y:S01]  /*5fc0*/  SHF.L.U32 R217, R188, 0x4, RZ ;  /* 0x00000004bcd97819 */ /* 0x000fe200000006ff */
[----:B------:R-:W-:Y:S01]  /*5fd0*/  HADD2.F32 R94, -RZ, R93.H1_H1 ;  /* 0x3000005dff5e7230 */ /* 0x000fe20000004100 */
[-C--:B------:R-:W-:Y:S01]  /*5fe0*/  F2FP.F16.E4M3.UNPACK_B R103, R153.reuse ;  /* 0x00000099ff67723e */ /* 0x080fe200020006ff */
[----:B------:R-:W-:Y:S01]  /*5ff0*/  HADD2.F32 R93, -RZ, R95.H0_H0 ;  /* 0x2000005fff5d7230 */ /* 0x000fe20000004100 */
[----:B------:R-:W-:Y:S01]  /*6000*/  IADD3 R205, PT, PT, R217, R204, RZ ;  /* 0x000000ccd9cd7210 */ /* 0x000fe20007ffe0ff */
[----:B------:R-:W-:Y:S01]  /*6010*/  HADD2.F32 R95, -RZ, R97.H0_H0 ;  /* 0x20000061ff5f7230 */ /* 0x000fe20000004100 */
[----:B------:R-:W-:Y:S01]  /*6020*/  F2FP.F16.E4M3.UNPACK_B R105, R153.H1 ;  /* 0x00000099ff69723e */ /* 0x000fe200030006ff */
[C---:B--2---:R-:W-:Y:S01]  /*6030*/  FMUL R0, R78.reuse, R4 ;  /* 0x000000044e007220 */ /* 0x044fe20000400000 */
[C---:B-1----:R-:W-:Y:S01]  /*6040*/  FMUL R2, R78.reuse, R5 ;  /* 0x000000054e027220 */ /* 0x042fe20000400000 */
[C---:B------:R-:W-:Y:S01]  /*6050*/  FMUL R4, R78.reuse, R8 ;  /* 0x000000084e047220 */ /* 0x040fe20000400000 */
[C---:B------:R-:W-:Y:S01]  /*6060*/  FMUL R5, R78.reuse, R9 ;  /* 0x000000094e057220 */ /* 0x040fe20000400000 */
[C---:B------:R-:W-:Y:S01]  /*6070*/  FFMA R0, R81.reuse, R82, R0 ;  /* 0x0000005251007223 */ /* 0x040fe20000000000 */
[C---:B------:R-:W-:Y:S01]  /*6080*/  FFMA R2, R81.reuse, R83, R2 ;  /* 0x0000005351027223 */ /* 0x040fe20000000002 */
[C---:B------:R-:W-:Y:S01]  /*6090*/  FMUL R8, R78.reuse, R12 ;  /* 0x0000000c4e087220 */ /* 0x040fe20000400000 */
[C---:B------:R-:W-:Y:S01]  /*60a0*/  FMUL R9, R78.reuse, R13 ;  /* 0x0000000d4e097220 */ /* 0x040fe20000400000 */
[C---:B------:R-:W-:Y:S01]  /*60b0*/  FMUL R12, R78.reuse, R16 ;  /* 0x000000104e0c7220 */ /* 0x040fe20000400000 */
[C---:B------:R-:W-:Y:S01]  /*60c0*/  FMUL R13, R78.reuse, R17 ;  /* 0x000000114e0d7220 */ /* 0x040fe20000400000 */
[C---:B------:R-:W-:Y:S01]  /*60d0*/  FMUL R16, R78.reuse, R20 ;  /* 0x000000144e107220 */ /* 0x040fe20000400000 */
[C---:B------:R-:W-:Y:S01]  /*60e0*/  FMUL R17, R78.reuse, R21 ;  /* 0x000000154e117220 */ /* 0x040fe20000400000 */
[----:B------:R-:W-:Y:S02]  /*60f0*/  HADD2.F32 R104, -RZ, R103.H1_H1 ;  /* 0x30000067ff687230 */ /* 0x000fe40000004100 */
[C---:B------:R-:W-:Y:S01]  /*6100*/  FMUL R20, R78.reuse, R24 ;  /* 0x000000184e147220 */ /* 0x040fe20000400000 */
[C---:B------:R-:W-:Y:S01]  /*6110*/  FMUL R21, R78.reuse, R25 ;  /* 0x000000194e157220 */ /* 0x040fe20000400000 */
[C---:B------:R-:W-:Y:S01]  /*6120*/  FMUL R24, R78.reuse, R28 ;  /* 0x0000001c4e187220 */ /* 0x040fe20000400000 */
[C---:B------:R-:W-:Y:S01]  /*6130*/  FMUL R25, R78.reuse, R29 ;  /* 0x0000001d4e197220 */ /* 0x040fe20000400000 */
[C---:B------:R-:W-:Y:S01]  /*6140*/  FMUL R28, R78.reuse, R32 ;  /* 0x000000204e1c7220 */ /* 0x040fe20000400000 */
[C---:B------:R-:W-:Y:S01]  /*6150*/  FMUL R29, R78.reuse, R33 ;  /* 0x000000214e1d7220 */ /* 0x040fe20000400000 */
[C---:B------:R-:W-:Y:S01]  /*6160*/  FMUL R32, R78.reuse, R36 ;  /* 0x000000244e207220 */ /* 0x040fe20000400000 */
[----:B------:R-:W-:Y:S01]  /*6170*/  F2FP.F16.E4M3.UNPACK_B R107, R154 ;  /* 0x0000009aff6b723e */ /* 0x000fe200020006ff */
[C---:B------:R-:W-:Y:S01]  /*6180*/  FMUL R33, R78.reuse, R37 ;  /* 0x000000254e217220 */ /* 0x040fe20000400000 */
[C---:B------:R-:W-:Y:S01]  /*6190*/  FMUL R36, R78.reuse, R40 ;  /* 0x000000284e247220 */ /* 0x040fe20000400000 */
[----:B------:R-:W-:Y:S01]  /*61a0*/  F2FP.F16.E4M3.UNPACK_B R109, R154.H1 ;  /* 0x0000009aff6d723e */ /* 0x000fe200030006ff */
[C---:B------:R-:W-:Y:S01]  /*61b0*/  FMUL R37, R78.reuse, R41 ;  /* 0x000000294e257220 */ /* 0x040fe20000400000 */
[----:B------:R-:W-:Y:S02]  /*61c0*/  HADD2.F32 R108, -RZ, R107.H1_H1 ;  /* 0x3000006bff6c7230 */ /* 0x000fe40000004100 */
        /* <DEDUP_REMOVED lines=26> */
[C---:B------:R-:W-:Y:S01]  /*6370*/  FFMA R3, R81.reuse, R84, R3 ;  /* 0x0000005451037223 */ /* 0x040fe20000000003 */
[C---:B------:R-:W-:Y:S01]  /*6380*/  FFMA R7, R81.reuse, R86, R7 ;  /* 0x0000005651077223 */ /* 0x040fe20000000007 */
[----:B------:R-:W-:Y:S01]  /*6390*/  F2FP.F16.E4M3.UNPACK_B R127, R159 ;  /* 0x0000009fff7f723e */ /* 0x000fe200020006ff */
[C---:B------:R-:W-:Y:S01]  /*63a0*/  FFMA R4, R81.reuse, R85, R4 ;  /* 0x0000005551047223 */ /* 0x040fe20000000004 */
[C---:B------:R-:W-:Y:S01]  /*63b0*/  FFMA R5, R81.reuse, R88, R5 ;  /* 0x0000005851057223 */ /* 0x040fe20000000005 */
[----:B------:R-:W-:Y:S01]  /*63c0*/  F2FP.F16.E4M3.UNPACK_B R129, R159.H1 ;  /* 0x0000009fff81723e */ /* 0x000fe200030006ff */
[----:B------:R-:W-:Y:S01]  /*63d0*/  FFMA R6, R81, R87, R6 ;  /* 0x0000005751067223 */ /* 0x000fe20000000006 */
[----:B------:R-:W-:Y:S01]  /*63e0*/  F2FP.SATFINITE.E4M3.F32.PACK_AB_MERGE_C R185, R7, R3, RZ ;  /* 0x0000000307b9723e */ /* 0x000fe200048070ff */
[----:B------:R-:W-:Y:S02]  /*63f0*/  HADD2.F32 R124, -RZ, R123.H1_H1 ;  /* 0x3000007bff7c7230 */ /* 0x000fe40000004100 */
[----:B------:R-:W-:Y:S01]  /*6400*/  FMUL R11, R78, R11 ;  /* 0x0000000b4e0b7220 */ /* 0x000fe20000400000 */
[----:B------:R-:W-:Y:S01]  /*6410*/  HADD2.F32 R128, -RZ, R127.H1_H1 ;  /* 0x3000007fff807230 */ /* 0x000fe20000004100 */
[----:B------:R-:W-:Y:S01]  /*6420*/  F2FP.SATFINITE.E4M3.F32.PACK_AB_MERGE_C R184, R2, R0, R185 ;  /* 0x0000000002b8723e */ /* 0x000fe200048070b9 */
[C---:B------:R-:W-:Y:S01]  /*6430*/  FMUL R10, R78.reuse, R14 ;  /* 0x0000000e4e0a7220 */ /* 0x040fe20000400000 */
[C---:B------:R-:W-:Y:S01]  /*6440*/  FFMA R11, R81.reuse, R90, R11 ;  /* 0x0000005a510b7223 */ /* 0x040fe2000000000b */
[C---:B------:R-:W-:Y:S01]  /*6450*/  FFMA R8, R81.reuse, R89, R8 ;  /* 0x0000005951087223 */ /* 0x040fe20000000008 */
[----:B------:R-:W-:Y:S01]  /*6460*/  FFMA R9, R81, R92, R9 ;  /* 0x0000005c51097223 */ /* 0x000fe20000000009 */
[----:B------:R-:W-:Y:S01]  /*6470*/  F2FP.F16.E4M3.UNPACK_B R131, R160 ;  /* 0x000000a0ff83723e */ /* 0x000fe200020006ff */
[----:B------:R-:W-:Y:S01]  /*6480*/  HADD2.F32 R98, -RZ, R97.H1_H1 ;  /* 0x30000061ff627230 */ /* 0x000fe20000004100 */
[----:B------:R-:W-:Y:S01]  /*6490*/  F2FP.SATFINITE.E4M3.F32.PACK_AB_MERGE_C R186, R11, R6, RZ ;  /* 0x000000060bba723e */ /* 0x000fe200048070ff */
[----:B------:R-:W-:Y:S01]  /*64a0*/  FFMA R10, R81, R91, R10 ;  /* 0x0000005b510a7223 */ /* 0x000fe2000000000a */
[----:B------:R-:W-:Y:S02]  /*64b0*/  HADD2.F32 R97, -RZ, R99.H0_H0 ;  /* 0x20000063ff617230 */ /* 0x000fe40000004100 */
[C---:B------:R-:W-:Y:S01]  /*64c0*/  FMUL R15, R78.reuse, R15 ;  /* 0x0000000f4e0f7220 */ /* 0x040fe20000400000 */
[----:B------:R-:W-:Y:S01]  /*64d0*/  F2FP.SATFINITE.E4M3.F32.PACK_AB_MERGE_C R185, R5, R4, R186 ;  /* 0x0000000405b9723e */ /* 0x000fe200048070ba */
[----:B------:R-:W-:Y:S02]  /*64e0*/  HADD2.F32 R132, -RZ, R131.H1_H1 ;  /* 0x30000083ff847230 */ /* 0x000fe40000004100 */
[C---:B------:R-:W-:Y:S01]  /*64f0*/  FMUL R14, R78.reuse, R18 ;  /* 0x000000124e0e7220 */ /* 0x040fe20000400000 */
[C---:B------:R-:W-:Y:S01]  /*6500*/  FFMA R15, R81.reuse, R94, R15 ;  /* 0x0000005e510f7223 */ /* 0x040fe2000000000f */
[C---:B------:R-:W-:Y:S01]  /*6510*/  FFMA R12, R81.reuse, R93, R12 ;  /* 0x0000005d510c7223 */ /* 0x040fe2000000000c */
[----:B------:R-:W-:Y:S01]  /*6520*/  FFMA R13, R81, R96, R13 ;  /* 0x00000060510d7223 */ /* 0x000fe2000000000d */
[----:B------:R-:W-:Y:S01]  /*6530*/  F2FP.F16.E4M3.UNPACK_B R133, R160.H1 ;  /* 0x000000a0ff85723e */ /* 0x000fe200030006ff */
[--C-:B------:R-:W-:Y:S01]  /*6540*/  HADD2.F32 R99, -RZ, R101.reuse.H0_H0 ;  /* 0x20000065ff637230 */ /* 0x100fe20000004100 */
[----:B------:R-:W-:Y:S01]  /*6550*/  F2FP.SATFINITE.E4M3.F32.PACK_AB_MERGE_C R186, R15, R10, RZ ;  /* 0x0000000a0fba723e */ /* 0x000fe200048070ff */
[----:B------:R-:W-:Y:S01]  /*6560*/  FFMA R14, R81, R95, R14 ;  /* 0x0000005f510e7223 */ /* 0x000fe2000000000e */
[C---:B------:R-:W-:Y:S01]  /*6570*/  FMUL R19, R78.reuse, R19 ;  /* 0x000000134e137220 */ /* 0x040fe20000400000 */
[----:B------:R-:W-:Y:S01]  /*6580*/  HADD2.F32 R102, -RZ, R101.H1_H1 ;  /* 0x30000065ff667230 */ /* 0x000fe20000004100 */
[----:B------:R-:W-:Y:S01]  /*6590*/  F2FP.SATFINITE.E4M3.F32.PACK_AB_MERGE_C R186, R9, R8, R186 ;  /* 0x0000000809ba723e */ /* 0x000fe200048070ba */
[----:B------:R-:W-:Y:S02]  /*65a0*/  HADD2.F32 R101, -RZ, R103.H0_H0 ;  /* 0x20000067ff657230 */ /* 0x000fe40000004100 */
[C---:B------:R-:W-:Y:S01]  /*65b0*/  FFMA R19, R81.reuse, R98, R19 ;  /* 0x0000006251137223 */ /* 0x040fe20000000013 */
[C---:B------:R-:W-:Y:S01]  /*65c0*/  FFMA R16, R81.reuse, R97, R16 ;  /* 0x0000006151107223 */ /* 0x040fe20000000010 */
[----:B------:R-:W-:Y:S01]  /*65d0*/  FFMA R17, R81, R100, R17 ;  /* 0x0000006451117223 */ /* 0x000fe20000000011 */
[C---:B------:R-:W-:Y:S01]  /*65e0*/  FMUL R18, R78.reuse, R22 ;  /* 0x000000164e127220 */ /* 0x040fe20000400000 */
[----:B------:R-:W-:Y:S01]  /*65f0*/  F2FP.F16.E4M3.UNPACK_B R135, R161 ;  /* 0x000000a1ff87723e */ /* 0x000fe200020006ff */
        /* <DEDUP_REMOVED lines=10> */
[----:B------:R1:W-:Y:S01]  /*66a0*/  STS.128 [R172+UR49+0x4200], R184 ;  /* 0x004200b8ac007988 */ /* 0x0003e20008000c31 */
[----:B------:R-:W-:Y:S01]  /*66b0*/  HADD2.F32 R136, -RZ, R135.H1_H1 ;  /* 0x30000087ff887230 */ /* 0x000fe20000004100 */
[----:B------:R-:W-:Y:S01]  /*66c0*/  F2FP.SATFINITE.E4M3.F32.PACK_AB_MERGE_C R196, R23, R18, RZ ;  /* 0x0000001217c4723e */ /* 0x000fe200048070ff */
[C---:B------:R-:W-:Y:S01]  /*66d0*/  FMUL R22, R78.reuse, R26 ;  /* 0x0000001a4e167220 */ /* 0x040fe20000400000 */
[C---:B------:R-:W-:Y:S01]  /*66e0*/  FMUL R27, R78.reuse, R27 ;  /* 0x0000001b4e1b7220 */ /* 0x040fe20000400000 */
[--C-:B------:R-:W-:Y:S01]  /*66f0*/  HADD2.F32 R107, -RZ, R109.reuse.H0_H0 ;  /* 0x2000006dff6b7230 */ /* 0x100fe20000004100 */
[----:B------:R-:W-:Y:S01]  /*6700*/  F2FP.SATFINITE.E4M3.F32.PACK_AB_MERGE_C R196, R17, R16, R196 ;  /* 0x0000001011c4723e */ /* 0x000fe200048070c4 */
[C---:B------:R-:W-:Y:S01]  /*6710*/  FFMA R22, R81.reuse, R103, R22 ;  /* 0x0000006751167223 */ /* 0x040fe20000000016 */
[C---:B------:R-:W-:Y:S01]  /*6720*/  FFMA R27, R81.reuse, R106, R27 ;  /* 0x0000006a511b7223 */ /* 0x040fe2000000001b */
[C---:B------:R-:W-:Y:S01]  /*6730*/  FFMA R24, R81.reuse, R105, R24 ;  /* 0x0000006951187223 */ /* 0x040fe20000000018 */
[----:B------:R-:W-:Y:S01]  /*6740*/  F2FP.F16.E4M3.UNPACK_B R137, R161.H1 ;  /* 0x000000a1ff89723e */ /* 0x000fe200030006ff */
[----:B------:R-:W-:Y:S02]  /*6750*/  HADD2.F32 R110, -RZ, R109.H1_H1 ;  /* 0x3000006dff6e7230 */ /* 0x000fe40000004100 */
[----:B------:R-:W-:Y:S01]  /*6760*/  FFMA R25, R81, R108, R25 ;  /* 0x0000006c51197223 */ /* 0x000fe20000000019 */
[----:B------:R-:W-:Y:S01]  /*6770*/  F2FP.SATFINITE.E4M3.F32.PACK_AB_MERGE_C R197, R27, R22, RZ ;  /* 0x000000161bc5723e */ /* 0x000fe200048070ff */
[----:B------:R-:W-:Y:S02]  /*6780*/  HADD2.F32 R109, -RZ, R111.H0_H0 ;  /* 0x2000006fff6d7230 */ /* 0x000fe40000004100 */
[C---:B------:R-:W-:Y:S01]  /*6790*/  FMUL R26, R78.reuse, R30 ;  /* 0x0000001e4e1a7220 */ /* 0x040fe20000400000 */
[C---:B------:R-:W-:Y:S01]  /*67a0*/  FMUL R31, R78.reuse, R31 ;  /* 0x0000001f4e1f7220 */ /* 0x040fe20000400000 */
[--C-:B------:R-:W-:Y:S01]  /*67b0*/  HADD2.F32 R111, -RZ, R113.reuse.H0_H0 ;  /* 0x20000071ff6f7230 */ /* 0x100fe20000004100 */
[----:B------:R-:W-:Y:S01]  /*67c0*/  F2FP.SATFINITE.E4M3.F32.PACK_AB_MERGE_C R197, R21, R20, R197 ;  /* 0x0000001415c5723e */ /* 0x000fe200048070c5 */
[C---:B------:R-:W-:Y:S01]  /*67d0*/  FFMA R26, R81.reuse, R107, R26 ;  /* 0x0000006b511a7223 */ /* 0x040fe2000000001a */
[C---:B------:R-:W-:Y:S01]  /*67e0*/  FFMA R31, R81.reuse, R110, R31 ;  /* 0x0000006e511f7223 */ /* 0x040fe2000000001f */
[C---:B------:R-:W-:Y:S01]  /*67f0*/  FFMA R28, R81.reuse, R109, R28 ;  /* 0x0000006d511c7223 */ /* 0x040fe2000000001c */
[----:B------:R-:W-:Y:S01]  /*6800*/  F2FP.F16.E4M3.UNPACK_B R139, R162 ;  /* 0x000000a2ff8b723e */ /* 0x000fe200020006ff */
[----:B------:R-:W-:Y:S02]  /*6810*/  HADD2.F32 R114, -RZ, R113.H1_H1 ;  /* 0x30000071ff727230 */ /* 0x000fe40000004100 */
[----:B------:R-:W-:Y:S01]  /*6820*/  FFMA R29, R81, R112, R29 ;  /* 0x00000070511d7223 */ /* 0x000fe2000000001d */
[----:B------:R-:W-:Y:S01]  /*6830*/  F2FP.SATFINITE.E4M3.F32.PACK_AB_MERGE_C R198, R31, R26, RZ ;  /* 0x0000001a1fc6723e */ /* 0x000fe200048070ff */
[----:B------:R-:W-:Y:S02]  /*6840*/  HADD2.F32 R113, -RZ, R115.H0_H0 ;  /* 0x20000073ff717230 */ /* 0x000fe40000004100 */
[C---:B------:R-:W-:Y:S01]  /*6850*/  FMUL R30, R78.reuse, R34 ;  /* 0x000000224e1e7220 */ /* 0x040fe20000400000 */
[----:B------:R-:W-:Y:S01]  /*6860*/  HADD2.F32 R140, -RZ, R139.H1_H1 ;  /* 0x3000008bff8c7230 */ /* 0x000fe20000004100 */
[----:B------:R-:W-:Y:S01]  /*6870*/  F2FP.SATFINITE.E4M3.F32.PACK_AB_MERGE_C R198, R25, R24, R198 ;  /* 0x0000001819c6723e */ /* 0x000fe200048070c6 */
[C---:B------:R-:W-:Y:S01]  /*6880*/  FMUL R35, R78.reuse, R35 ;  /* 0x000000234e237220 */ /* 0x040fe20000400000 */
[--C-:B------:R-:W-:Y:S02]  /*6890*/  HADD2.F32 R115, -RZ, R117.reuse.H0_H0 ;  /* 0x20000075ff737230 */ /* 0x100fe40000004100 */
[C---:B------:R-:W-:Y:S01]  /*68a0*/  FFMA R30, R81.reuse, R111, R30 ;  /* 0x0000006f511e7223 */ /* 0x040fe2000000001e */
[----:B------:R-:W-:Y:S02]  /*68b0*/  HADD2.F32 R118, -RZ, R117.H1_H1 ;  /* 0x30000075ff767230 */ /* 0x000fe40000004100 */
[C---:B------:R-:W-:Y:S01]  /*68c0*/  FFMA R35, R81.reuse, R114, R35 ;  /* 0x0000007251237223 */ /* 0x040fe20000000023 */
[C---:B------:R-:W-:Y:S01]  /*68d0*/  FFMA R32, R81.reuse, R113, R32 ;  /* 0x0000007151207223 */ /* 0x040fe20000000020 */
[----:B------:R-:W-:Y:S01]  /*68e0*/  F2FP.F16.E4M3.UNPACK_B R141, R162.H1 ;  /* 0x000000a2ff8d723e */ /* 0x000fe200030006ff */
[----:B------:R-:W-:Y:S01]  /*68f0*/  FFMA R33, R81, R116, R33 ;  /* 0x0000007451217223 */ /* 0x000fe20000000021 */
[----:B------:R-:W-:Y:S01]  /*6900*/  HADD2.F32 R117, -RZ, R119.H0_H0 ;  /* 0x20000077ff757230 */ /* 0x000fe20000004100 */
        /* <DEDUP_REMOVED lines=9> */
[----:B------:R1:W-:Y:S01]  /*69a0*/  STS.128 [R204+0x4010], R196 ;  /* 0x004010c4cc007388 */ /* 0x0003e20000000c00 */
[----:B------:R-:W-:Y:S01]  /*69b0*/  FFMA R37, R81, R120, R37 ;  /* 0x0000007851257223 */ /* 0x000fe20000000025 */
[----:B------:R-:W-:Y:S01]  /*69c0*/  F2FP.SATFINITE.E4M3.F32.PACK_AB_MERGE_C R200, R39, R34, RZ ;  /* 0x0000002227c8723e */ /* 0x000fe200048070ff */
[----:B------:R-:W-:Y:S02]  /*69d0*/  HADD2.F32 R122, -RZ, R121.H1_H1 ;  /* 0x30000079ff7a7230 */ /* 0x000fe40000004100 */
[C---:B------:R-:W-:Y:S01]  /*69e0*/  FMUL R38, R78.reuse, R42 ;  /* 0x0000002a4e267220 */ /* 0x040fe20000400000 */
[----:B------:R-:W-:Y:S01]  /*69f0*/  HADD2.F32 R121, -RZ, R123.H0_H0 ;  /* 0x2000007bff797230 */ /* 0x000fe20000004100 */
[----:B------:R-:W-:Y:S01]  /*6a00*/  F2FP.SATFINITE.E4M3.F32.PACK_AB_MERGE_C R200, R33, R32, R200 ;  /* 0x0000002021c8723e */ /* 0x000fe200048070c8 */
[----:B------:R-:W-:Y:S02]  /*6a10*/  HADD2.F32 R144, -RZ, R143.H1_H1 ;  /* 0x3000008fff907230 */ /* 0x000fe40000004100 */
[C---:B------:R-:W-:Y:S01]  /*6a20*/  FFMA R38, R81.reuse, R119, R38 ;  /* 0x0000007751267223 */ /* 0x040fe20000000026 */
[C---:B------:R-:W-:Y:S01]  /*6a30*/  FMUL R43, R78.reuse, R43 ;  /* 0x0000002b4e2b7220 */ /* 0x040fe20000400000 */
[--C-:B------:R-:W-:Y:S02]  /*6a40*/  HADD2.F32 R123, -RZ, R125.reuse.H0_H0 ;  /* 0x2000007dff7b7230 */ /* 0x100fe40000004100 */
[C---:B------:R-:W-:Y:S01]  /*6a50*/  FMUL R42, R78.reuse, R46 ;  /* 0x0000002e4e2a7220 */ /* 0x040fe20000400000 */
[----:B------:R-:W-:Y:S02]  /*6a60*/  HADD2.F32 R126, -RZ, R125.H1_H1 ;  /* 0x3000007dff7e7230 */ /* 0x000fe40000004100 */
[C---:B------:R-:W-:Y:S01]  /*6a70*/  FFMA R43, R81.reuse, R122, R43 ;  /* 0x0000007a512b7223 */ /* 0x040fe2000000002b */
[----:B------:R-:W-:Y:S01]  /*6a80*/  F2FP.F16.E4M3.UNPACK_B R145, R163.H1 ;  /* 0x000000a3ff91723e */ /* 0x000fe200030006ff */
[C---:B------:R-:W-:Y:S01]  /*6a90*/  FFMA R40, R81.reuse, R121, R40 ;  /* 0x0000007951287223 */ /* 0x040fe20000000028 */
[----:B------:R-:W-:Y:S01]  /*6aa0*/  FFMA R41, R81, R124, R41 ;  /* 0x0000007c51297223 */ /* 0x000fe20000000029 */
[----:B------:R-:W-:Y:S01]  /*6ab0*/  ISETP.NE.AND P0, PT, R193, RZ, PT ;  /* 0x000000ffc100720c */ /* 0x000fe20003f05270 */
[----:B------:R-:W-:Y:S01]  /*6ac0*/  HADD2.F32 R125, -RZ, R127.H0_H0 ;  /* 0x2000007fff7d7230 */ /* 0x000fe20000004100 */
[----:B------:R-:W-:Y:S01]  /*6ad0*/  F2FP.SATFINITE.E4M3.F32.PACK_AB_MERGE_C R201, R43, R38, RZ ;  /* 0x000000262bc9723e */ /* 0x000fe200048070ff */
[----:B------:R-:W-:Y:S01]  /*6ae0*/  FFMA R42, R81, R123, R42 ;  /* 0x0000007b512a7223 */ /* 0x000fe2000000002a */
[C---:B------:R-:W-:Y:S01]  /*6af0*/  FMUL R47, R78.reuse, R47 ;  /* 0x0000002f4e2f7220 */ /* 0x040fe20000400000 */
[--C-:B------:R-:W-:Y:S01]  /*6b00*/  HADD2.F32 R127, -RZ, R129.reuse.H0_H0 ;  /* 0x20000081ff7f7230 */ /* 0x100fe20000004100 */
[----:B------:R-:W-:Y:S01]  /*6b10*/  F2FP.SATFINITE.E4M3.F32.PACK_AB_MERGE_C R201, R37, R36, R201 ;  /* 0x0000002425c9723e */ /* 0x000fe200048070c9 */
[----:B------:R-:W-:Y:S02]  /*6b20*/  HADD2.F32 R130, -RZ, R129.H1_H1 ;  /* 0x30000081ff827230 */ /* 0x000fe40000004100 */
[C---:B------:R-:W-:Y:S01]  /*6b30*/  FFMA R47, R81.reuse, R126, R47 ;  /* 0x0000007e512f7223 */ /* 0x040fe2000000002f */
[C---:B------:R-:W-:Y:S01]  /*6b40*/  FFMA R44, R81.reuse, R125, R44 ;  /* 0x0000007d512c7223 */ /* 0x040fe2000000002c */
[C---:B------:R-:W-:Y:S01]  /*6b50*/  FFMA R45, R81.reuse, R128, R45 ;  /* 0x00000080512d7223 */ /* 0x040fe2000000002d */
[----:B------:R-:W-:Y:S02]  /*6b60*/  HADD2.F32 R129, -RZ, R131.H0_H0 ;  /* 0x20000083ff817230 */ /* 0x000fe40000004100 */
[C---:B------:R-:W-:Y:S01]  /*6b70*/  FMUL R46, R78.reuse, R50 ;  /* 0x000000324e2e7220 */ /* 0x040fe20000400000 */
[C---:B------:R-:W-:Y:S01]  /*6b80*/  FMUL R51, R78.reuse, R51 ;  /* 0x000000334e337220 */ /* 0x040fe20000400000 */
[--C-:B------:R-:W-:Y:S02]  /*6b90*/  HADD2.F32 R131, -RZ, R133.reuse.H0_H0 ;  /* 0x20000085ff837230 */ /* 0x100fe40000004100 */
[C---:B------:R-:W-:Y:S01]  /*6ba0*/  FMUL R50, R78.reuse, R54 ;  /* 0x000000364e327220 */ /* 0x040fe20000400000 */
[C---:B------:R-:W-:Y:S01]  /*6bb0*/  FFMA R46, R81.reuse, R127, R46 ;  /* 0x0000007f512e7223 */ /* 0x040fe2000000002e */
[----:B------:R-:W-:Y:S02]  /*6bc0*/  HADD2.F32 R134, -RZ, R133.H1_H1 ;  /* 0x30000085ff867230 */ /* 0x000fe40000004100 */
[C---:B------:R-:W-:Y:S01]  /*6bd0*/  FFMA R51, R81.reuse, R130, R51 ;  /* 0x0000008251337223 */ /* 0x040fe20000000033 */
[----:B------:R-:W-:Y:S02]  /*6be0*/  HADD2.F32 R133, -RZ, R135.H0_H0 ;  /* 0x20000087ff857230 */ /* 0x000fe40000004100 */
[C---:B------:R-:W-:Y:S01]  /*6bf0*/  FMUL R55, R78.reuse, R55 ;  /* 0x000000374e377220 */ /* 0x040fe20000400000 */
[C---:B------:R-:W-:Y:S01]  /*6c00*/  FFMA R48, R81.reuse, R129, R48 ;  /* 0x0000008151307223 */ /* 0x040fe20000000030 */
[C---:B------:R-:W-:Y:S01]  /*6c10*/  FFMA R49, R81.reuse, R132, R49 ;  /* 0x0000008451317223 */ /* 0x040fe20000000031 */
[--C-:B------:R-:W-:Y:S02]  /*6c20*/  HADD2.F32 R135, -RZ, R137.reuse.H0_H0 ;  /* 0x20000089ff877230 */ /* 0x100fe40000004100 */
[C---:B------:R-:W-:Y:S01]  /*6c30*/  FFMA R50, R81.reuse, R131, R50 ;  /* 0x0000008351327223 */ /* 0x040fe20000000032 */
[----:B------:R-:W-:Y:S02]  /*6c40*/  HADD2.F32 R138, -RZ, R137.H1_H1 ;  /* 0x30000089ff8a7230 */ /* 0x000fe40000004100 */
[C---:B------:R-:W-:Y:S01]  /*6c50*/  FMUL R54, R78.reuse, R58 ;  /* 0x0000003a4e367220 */ /* 0x040fe20000400000 */
[----:B------:R-:W-:Y:S02]  /*6c60*/  HADD2.F32 R137, -RZ, R139.H0_H0 ;  /* 0x2000008bff897230 */ /* 0x000fe40000004100 */
[C---:B------:R-:W-:Y:S01]  /*6c70*/  FFMA R55, R81.reuse, R134, R55 ;  /* 0x0000008651377223 */ /* 0x040fe20000000037 */
        /* <DEDUP_REMOVED lines=16> */
[----:B------:R-:W-:Y:S01]  /*6d80*/  FFMA R63, R81, R142, R63 ;  /* 0x0000008e513f7223 */ /* 0x000fe2000000003f */
[----:B------:R-:W-:Y:S01]  /*6d90*/  FMUL R67, R78, R67 ;  /* 0x000000434e437220 */ /* 0x000fe20000400000 */
[----:B------:R-:W-:Y:S01]  /*6da0*/  F2FP.SATFINITE.E4M3.F32.PACK_AB_MERGE_C R202, R47, R42, RZ ;  /* 0x0000002a2fca723e */ /* 0x000fe200048070ff */
[----:B------:R-:W-:Y:S01]  /*6db0*/  FFMA R60, R81, R141, R60 ;  /* 0x0000008d513c7223 */ /* 0x000fe2000000003c */
[----:B------:R-:W-:Y:S01]  /*6dc0*/  F2FP.SATFINITE.E4M3.F32.PACK_AB_MERGE_C R203, R51, R46, RZ ;  /* 0x0000002e33cb723e */ /* 0x000fe200048070ff */
[C---:B------:R-:W-:Y:S01]  /*6dd0*/  FFMA R61, R81.reuse, R144, R61 ;  /* 0x00000090513d7223 */ /* 0x040fe2000000003d */
[C---:B------:R-:W-:Y:S01]  /*6de0*/  FFMA R62, R81.reuse, R143, R62 ;  /* 0x0000008f513e7223 */ /* 0x040fe2000000003e */
[----:B------:R-:W-:Y:S01]  /*6df0*/  FFMA R67, R81, R146, R67 ;  /* 0x0000009251437223 */ /* 0x000fe20000000043 */
[----:B------:R-:W-:Y:S02]  /*6e00*/  F2FP.SATFINITE.E4M3.F32.PACK_AB_MERGE_C R202, R41, R40, R202 ;  /* 0x0000002829ca723e */ /* 0x000fe400048070ca */
[----:B------:R-:W-:Y:S02]  /*6e10*/  F2FP.SATFINITE.E4M3.F32.PACK_AB_MERGE_C R203, R45, R44, R203 ;  /* 0x0000002c2dcb723e */ /* 0x000fe400048070cb */
[----:B------:R-:W-:Y:S02]  /*6e20*/  F2FP.SATFINITE.E4M3.F32.PACK_AB_MERGE_C R212, R55, R50, RZ ;  /* 0x0000003237d4723e */ /* 0x000fe400048070ff */
[----:B------:R-:W-:Y:S01]  /*6e30*/  F2FP.SATFINITE.E4M3.F32.PACK_AB_MERGE_C R213, R59, R54, RZ ;  /* 0x000000363bd5723e */ /* 0x000fe200048070ff */
[----:B------:R1:W-:Y:S01]  /*6e40*/  STS.128 [R206+0x4020], R200 ;  /* 0x004020c8ce007388 */ /* 0x0003e20000000c00 */
[----:B------:R-:W-:Y:S02]  /*6e50*/  F2FP.SATFINITE.E4M3.F32.PACK_AB_MERGE_C R214, R63, R58, RZ ;  /* 0x0000003a3fd6723e */ /* 0x000fe400048070ff */
[----:B------:R-:W-:Y:S02]  /*6e60*/  F2FP.SATFINITE.E4M3.F32.PACK_AB_MERGE_C R215, R67, R62, RZ ;  /* 0x0000003e43d7723e */ /* 0x000fe400048070ff */
[----:B------:R-:W-:Y:S02]  /*6e70*/  F2FP.SATFINITE.E4M3.F32.PACK_AB_MERGE_C R212, R49, R48, R212 ;  /* 0x0000003031d4723e */ /* 0x000fe400048070d4 */
[----:B------:R-:W-:Y:S02]  /*6e80*/  F2FP.SATFINITE.E4M3.F32.PACK_AB_MERGE_C R213, R53, R52, R213 ;  /* 0x0000003435d5723e */ /* 0x000fe400048070d5 */
[----:B------:R-:W-:Y:S02]  /*6e90*/  F2FP.SATFINITE.E4M3.F32.PACK_AB_MERGE_C R214, R57, R56, R214 ;  /* 0x0000003839d6723e */ /* 0x000fe400048070d6 */
[----:B------:R-:W-:Y:S02]  /*6ea0*/  F2FP.SATFINITE.E4M3.F32.PACK_AB_MERGE_C R215, R61, R60, R215 ;  /* 0x0000003c3dd7723e */ /* 0x000fe400048070d7 */
[----:B------:R-:W-:Y:S02]  /*6eb0*/  LEA R210, R181, UR49, 0x3 ;  /* 0x00000031b5d27c11 */ /* 0x000fe4000f8e18ff */
[----:B------:R-:W-:Y:S01]  /*6ec0*/  @P6 SHF.L.U32 R221, R180, 0x1f, RZ ;  /* 0x0000001fb4dd6819 */ /* 0x000fe200000006ff */
[----:B------:R1:W-:Y:S01]  /*6ed0*/  STS.128 [R205+0x4010], R212 ;  /* 0x004010d4cd007388 */ /* 0x0003e20000000c00 */
[----:B------:R-:W-:Y:S01]  /*6ee0*/  @!PT LDS RZ, [RZ] ;  /* 0x00000000fffff984 */ /* 0x000fe20000000800 */
[----:B------:R-:W-:Y:S01]  /*6ef0*/  @!PT LDS RZ, [RZ] ;  /* 0x00000000fffff984 */ /* 0x000fe20000000800 */
[----:B------:R-:W-:Y:S01]  /*6f00*/  @!PT LDS RZ, [RZ] ;  /* 0x00000000fffff984 */ /* 0x000fe20000000800 */
[----:B------:R-:W-:Y:S01]  /*6f10*/  @!PT LDS RZ, [RZ] ;  /* 0x00000000fffff984 */ /* 0x000fe20000000800 */
[----:B------:R2:W-:Y:S07]  /*6f20*/  MEMBAR.ALL.CTA ;  /* 0x0000000000007992 */ /* 0x0005ee0000008000 */
[----:B--2---:R-:W2:Y:S02]  /*6f30*/  FENCE.VIEW.ASYNC.S ;  /* 0x00000000000073c6 */ /* 0x004ea40000000000 */
[----:B--2---:R-:W-:Y:S06]  /*6f40*/  BAR.SYNC.DEFER_BLOCKING 0x1, 0x80 ;  /* 0x0042000000007b1d */ /* 0x004fec0000010000 */
[----:B------:R-:W-:Y:S05]  /*6f50*/  @P0 BRA `(.L_x_105) ;  /* 0x0000000000280947 */ /* 0x000fea0003800000 */
[----:B------:R-:W-:Y:S02]  /*6f60*/  UIADD3 UR4, UPT, UPT, UR49, 0x4200, URZ ;  /* 0x0000420031047890 */ /* 0x000fe4000fffe0ff */
[----:B------:R-:W-:Y:S01]  /*6f70*/  UIADD3 UR6, UP0, UPT, UR52, 0x680, URZ ;  /* 0x0000068034067890 */ /* 0x000fe2000ff1e0ff */
[----:B------:R-:W-:Y:S03]  /*6f80*/  UMOV UR43, UR36 ;  /* 0x00000024002b7c82 */ /* 0x000fe60008000000 */
[----:B------:R-:W-:Y:S01]  /*6f90*/  MOV R192, UR4 ;  /* 0x0000000400c07c02 */ /* 0x000fe20008000f00 */
[----:B------:R-:W-:Y:S03]  /*6fa0*/  UIADD3.X UR7, UPT, UPT, URZ, UR53, URZ, UP0, !UPT ;  /* 0x00000035ff077290 */ /* 0x000fe600087fe4ff */
[----:B------:R-:W-:Y:S11]  /*6fb0*/  R2UR UR40, R192 ;  /* 0x00000000c02872ca */ /* 0x000ff600000e0000 */
[----:B------:R-:W-:Y:S02]  /*6fc0*/  @!UPT UIADD3 URZ, UPT, UPT, URZ, URZ, URZ ;  /* 0x000000fffffff290 */ /* 0x000fe4000fffe0ff */
[----:B------:R2:W-:Y:S01]  /*6fd0*/  UTMASTG.3D [UR40], [UR6] ;  /* 0x00000028060073b5 */ /* 0x0005e20008010000 */
[----:B------:R0:W-:Y:S01]  /*6fe0*/  UTMACMDFLUSH ;  /* 0x00000000000079b7 */ /* 0x0001e20000000000 */
[----:B--2---:R-:W-:Y:S04]  /*6ff0*/  DEPBAR.LE SB0, 0x1 ;  /* 0x000080400000791a */ /* 0x004fe80000000000 */
.L_x_105:
[----:B------:R-:W-:Y:S05]  /*7000*/  BSYNC.RECONVERGENT B0 ;  /* 0x0000000000007941 */ /* 0x000fea0003800200 */
.L_x_104:
[----:B------:R-:W-:Y:S06]  /*7010*/  BAR.SYNC.DEFER_BLOCKING 0x1, 0x80 ;  /* 0x0042000000007b1d */ /* 0x000fec0000010000 */
[----:B------:R-:W2:Y:S01]  /*7020*/  @P6 SYNCS.PHASECHK.TRANS64.TRYWAIT P0, [R210+URZ+0xc0], R221 ;  /* 0x0000c0ddd20065a7 */ /* 0x000ea200080011ff */
[----:B------:R-:W-:Y:S01]  /*7030*/  BSSY B1, `(.L_x_106) ;  /* 0x0000023000017945 */ /* 0x000fe20003800000 */
[----:B--2---:R-:W-:Y:S03]  /*7040*/  @P6 SEL R208, RZ, 0x1, !P0 ;  /* 0x00000001ffd06807 */ /* 0x004fe60004000000 */
[----:B------:R-:W-:Y:S05]  /*7050*/  @!P6 BRA `(.L_x_107) ;  /* 0x000000000080e947 */ /* 0x000fea0003800000 */
[----:B------:R-:W-:Y:S01]  /*7060*/  ISETP.NE.AND P1, PT, R209, RZ, PT ;  /* 0x000000ffd100720c */ /* 0x000fe20003f25270 */
[----:B------:R-:W-:Y:S01]  /*7070*/  BSSY B0, `(.L_x_108) ;  /* 0x000000a000007945 */ /* 0x000fe20003800000 */
[----:B------:R-:W-:Y:S11]  /*7080*/  ISETP.NE.AND P0, PT, R208, RZ, PT ;  /* 0x000000ffd000720c */ /* 0x000ff60003f05270 */
[----:B------:R-:W-:Y:S04]  /*7090*/  @P1 IMAD R0, R181, 0x2000, R190 ;  /* 0x00002000b5001824 */ /* 0x000fe800078e02be */
[C---:B------:R-:W-:Y:S01]  /*70a0*/  @P1 IMAD.IADD R2, R0.reuse, 0x1, R211 ;  /* 0x0000000100021824 */ /* 0x040fe200078e02d3 */
[----:B------:R-:W-:Y:S03]  /*70b0*/  @P1 IADD3 R219, PT, PT, R0, R219, RZ ;  /* 0x000000db00db1210 */ /* 0x000fe60007ffe0ff */
[----:B------:R-:W-:Y:S01]  /*70c0*/  @P1 IMAD.IADD R217, R217, 0x1, R2 ;  /* 0x00000001d9d91824 */ /* 0x000fe200078e0202 */
[----:B------:R-:W-:Y:S06]  /*70d0*/  @P0 BRA `(.L_x_109) ;  /* 0x00000000000c0947 */ /* 0x000fec0003800000 */
[----:B------:R-:W-:Y:S04]  /*70e0*/  SHF.L.U32 R3, R180, 0x1f, RZ ;  /* 0x0000001fb4037819 */ /* 0x000fe800000006ff */
[----:B------:R-:W2:Y:S02]  /*70f0*/  SYNCS.PHASECHK.TRANS64.TRYWAIT P0, [R210+URZ+0xc0], R3 ;  /* 0x0000c003d20075a7 */ /* 0x000ea400080011ff */
[----:B--2---:R-:W-:Y:S05]  /*7100*/  @!P0 BRA `(.L_x_110) ;  /* 0x0000002000788947 */ /* 0x004fea0003800000 */
.L_x_109:
[----:B------:R-:W-:Y:S05]  /*7110*/  BSYNC B0 ;  /* 0x0000000000007941 */ /* 0x000fea0003800000 */
.L_x_108:
[----:B------:R-:W-:Y:S01]  /*7120*/  ISETP.NE.AND P0, PT, R209, RZ, PT ;  /* 0x000000ffd100720c */ /* 0x000fe20003f05270 */
[----:B--2---:R-:W-:Y:S02]  /*7130*/  VIADD R210, R210, 0xd0 ;  /* 0x000000d0d2d27836 */ /* 0x004fe40000000000 */
[----:B------:R-:W-:Y:S02]  /*7140*/  IMAD.U32 R3, RZ, RZ, UR37 ;  /* 0x00000025ff037e24 */ /* 0x000fe4000f8e00ff */
[----:B------:R-:W-:Y:S03]  /*7150*/  VIADD R181, R181, 0x1 ;  /* 0x00000001b5b57836 */ /* 0x000fe60000000000 */
[----:B------:R-:W-:Y:S05]  /*7160*/  PRMT R3, R3, 0x654, R210 ;  /* 0x0000065403037816 */ /* 0x000fea00000000d2 */
[----:B------:R2:W3:Y:S04]  /*7170*/  @P0 LDS.128 R148, [R0] ;  /* 0x0000000000940984 */ /* 0x0004e80000000c00 */
[----:B------:R2:W4:Y:S04]  /*7180*/  @P0 LDS.128 R152, [R2+0x10] ;  /* 0x0000100002980984 */ /* 0x0005280000000c00 */
        /* <DEDUP_REMOVED lines=9> */
[----:B------:R-:W-:Y:S01]  /*7220*/  SEL R181, R181, RZ, P0 ;  /* 0x000000ffb5b57207 */ /* 0x000fe20000000000 */
[----:B-----5:R5:W-:Y:S02]  /*7230*/  SYNCS.ARRIVE.TRANS64.RED.A1T0 RZ, [R3+URZ], RZ ;  /* 0x000000ff03ff79a7 */ /* 0x020be400081004ff */
[----:B-----5:R-:W-:Y:S04]  /*7240*/  SEL R3, RZ, 0x1, P0 ;  /* 0x00000001ff037807 */ /* 0x020fe80000000000 */
[----:B--234-:R-:W-:Y:S02]  /*7250*/  LOP3.LUT R180, R180, R3, RZ, 0x3c, !PT ;  /* 0x00000003b4b47212 */ /* 0x01cfe400078e3cff */
.L_x_107:
[----:B------:R-:W-:Y:S05]  /*7260*/  BSYNC B1 ;  /* 0x0000000000017941 */ /* 0x000fea0003800000 */
.L_x_106:
[----:B------:R-:W-:Y:S05]  /*7270*/  VIADD R0, R80, 0x40 ;  /* 0x0000004050007836 */ /* 0x000fea0000000000 */
[----:B------:R-:W-:Y:S04]  /*7280*/  SHF.R.U32.HI R0, RZ, 0x15, R0 ;  /* 0x00000015ff007819 */ /* 0x000fe80000011600 */
[----:B------:R-:W-:Y:S11]  /*7290*/  LOP3.LUT P0, RZ, R0, 0x3, R173, 0x48, !PT ;  /* 0x0000000300ff7812 */ /* 0x000ff600078048ad */
[----:B------:R-:W-:Y:S02]  /*72a0*/  @!UPT UIADD3 URZ, UPT, UPT, URZ, URZ, URZ ;  /* 0x000000fffffff290 */ /* 0x000fe4000fffe0ff */
[----:B------:R-:W-:Y:S05]  /*72b0*/  @!P0 BRA `(.L_x_111) ;  /* 0x0000000000408947 */ /* 0x000fea0003800000 */
[----:B------:R-:W2:Y:S01]  /*72c0*/  LDCU.64 UR8, c[0x4][0x70] ;  /* 0x01000e00ff0877ac */ /* 0x000ea20008000a00 */
[----:B------:R-:W-:Y:S01]  /*72d0*/  MOV R3, 0x0 ;  /* 0x0000000000037802 */ /* 0x000fe20000000f00 */
[----:B------:R-:W-:Y:S02]  /*72e0*/  HFMA2 R12, -RZ, RZ, 0, 5.9604644775390625e-08 ;  /* 0x00000001ff0c7431 */ /* 0x000fe400000001ff */
[----:B------:R-:W-:Y:S02]  /*72f0*/  IMAD.MOV.U32 R8, RZ, RZ, 0x192 ;  /* 0x00000192ff087424 */ /* 0x000fe400078e00ff */
[----:B------:R-:W-:Y:S01]  /*7300*/  IMAD.MOV.U32 R13, RZ, RZ, RZ ;  /* 0x000000ffff0d7224 */ /* 0x000fe200078e00ff */
[----:B------:R-:W3:Y:S01]  /*7310*/  LDCU.64 UR6, c[0x4][0x78] ;  /* 0x01000f00ff0677ac */ /* 0x000ee20008000a00 */
[----:B------:R-:W4:Y:S01]  /*7320*/  LDC.64 R2, c[0x4][R3] ;  /* 0x0100000003027b82 */ /* 0x000f220000000a00 */
[----:B------:R-:W5:Y:S01]  /*7330*/  LDCU.64 UR4, c[0x4][0x10] ;  /* 0x01000200ff0477ac */ /* 0x000f620008000a00 */
[----:B--2---:R-:W-:Y:S01]  /*7340*/  MOV R5, UR9 ;  /* 0x0000000900057c02 */ /* 0x004fe20008000f00 */
[----:B------:R-:W-:Y:S01]  /*7350*/  IMAD.U32 R4, RZ, RZ, UR8 ;  /* 0x00000008ff047e24 */ /* 0x000fe2000f8e00ff */
[----:B---3--:R-:W-:Y:S01]  /*7360*/  MOV R7, UR7 ;  /* 0x0000000700077c02 */ /* 0x008fe20008000f00 */
[----:B------:R-:W-:Y:S01]  /*7370*/  IMAD.U32 R6, RZ, RZ, UR6 ;  /* 0x00000006ff067e24 */ /* 0x000fe2000f8e00ff */
[----:B-----5:R-:W-:Y:S01]  /*7380*/  MOV R11, UR5 ;  /* 0x00000005000b7c02 */ /* 0x020fe20008000f00 */
[----:B------:R-:W-:Y:S02]  /*7390*/  IMAD.U32 R10, RZ, RZ, UR4 ;  /* 0x00000004ff0a7e24 */ /* 0x000fe4000f8e00ff */
[----:B------:R-:W-:Y:S07]  /*73a0*/  LEPC R20, `(.L_x_111) ;  /* 0x000000001014794e */ /* 0x000fee0000000000 */
[----:B-1--4-:R-:W-:Y:S05]  /*73b0*/  CALL.ABS.NOINC R2 ;  /* 0x0000000002007343 */ /* 0x012fea0003c00000 */
.L_x_111:
[----:B------:R-:W-:Y:S01]  /*73c0*/  ISETP.NE.AND P0, PT, R193, RZ, PT ;  /* 0x000000ffc100720c */ /* 0x000fe20003f05270 */
[----:B------:R-:W-:Y:S05]  /*73d0*/  WARPSYNC.ALL ;  /* 0x0000000000007948 */ /* 0x000fea0003800000 */
[----:B------:R-:W-:Y:S01]  /*73e0*/  R2UR UR4, R80 ;  /* 0x00000000500472ca */ /* 0x000fe200000e0000 */
[----:B------:R-:W-:Y:S01]  /*73f0*/  BSSY.RECONVERGENT B0, `(.L_x_112) ;  /* 0x000011d000007945 */ /* 0x000fe20003800200 */
[----:B------:R-:W-:Y:S02]  /*7400*/  F2FP.F16.E4M3.UNPACK_B R11, R149 ;  /* 0x00000095ff0b723e */ /* 0x000fe400020006ff */
[----:B------:R-:W-:Y:S02]  /*7410*/  F2FP.F16.E4M3.UNPACK_B R10, R150 ;  /* 0x00000096ff0a723e */ /* 0x000fe400020006ff */
[----:B------:R-:W-:Y:S01]  /*7420*/  F2FP.F16.E4M3.UNPACK_B R9, R151 ;  /* 0x00000097ff09723e */ /* 0x000fe200020006ff */
[--C-:B------:R-:W-:Y:S01]  /*7430*/  HADD2.F32 R83, -RZ, R11.reuse.H0_H0 ;  /* 0x2000000bff537230 */ /* 0x100fe20000004100 */
[----:B------:R-:W-:Y:S01]  /*7440*/  F2FP.F16.E4M3.UNPACK_B R8, R152 ;  /* 0x00000098ff08723e */ /* 0x000fe200020006ff */
[----:B------:R-:W-:Y:S01]  /*7450*/  HADD2.F32 R84, -RZ, R11.H1_H1 ;  /* 0x3000000bff547230 */ /* 0x000fe20000004100 */
[----:B------:R-:W-:Y:S01]  /*7460*/  F2FP.F16.E4M3.UNPACK_B R7, R153 ;  /* 0x00000099ff07723e */ /* 0x000fe200020006ff */
[--C-:B------:R-:W-:Y:S01]  /*7470*/  HADD2.F32 R87, -RZ, R10.reuse.H0_H0 ;  /* 0x2000000aff577230 */ /* 0x100fe20000004100 */
[----:B------:R-:W-:Y:S01]  /*7480*/  F2FP.F16.E4M3.UNPACK_B R6, R154 ;  /* 0x0000009aff06723e */ /* 0x000fe200020006ff */
[----:B------:R-:W-:Y:S01]  /*7490*/  HADD2.F32 R88, -RZ, R10.H1_H1 ;  /* 0x3000000aff587230 */ /* 0x000fe20000004100 */
[----:B------:R-:W-:Y:S01]  /*74a0*/  F2FP.F16.E4M3.UNPACK_B R5, R155 ;  /* 0x0000009bff05723e */ /* 0x000fe200020006ff */
[--C-:B------:R-:W-:Y:S01]  /*74b0*/  HADD2.F32 R91, -RZ, R9.reuse.H0_H0 ;  /* 0x20000009ff5b7230 */ /* 0x100fe20000004100 */
[----:B-1----:R-:W-:Y:S01]  /*74c0*/  F2FP.F16.E4M3.UNPACK_B R4, R156 ;  /* 0x0000009cff04723e */ /* 0x002fe200020006ff */
[----:B------:R-:W-:Y:S01]  /*74d0*/  HADD2.F32 R92, -RZ, R9.H1_H1 ;  /* 0x30000009ff5c7230 */ /* 0x000fe20000004100 */
[-C--:B------:R-:W-:Y:S01]  /*74e0*/  F2FP.F16.E4M3.UNPACK_B R2, R148.reuse ;  /* 0x00000094ff02723e */ /* 0x080fe200020006ff */
[--C-:B------:R-:W-:Y:S01]  /*74f0*/  HADD2.F32 R95, -RZ, R8.reuse.H0_H0 ;  /* 0x20000008ff5f7230 */ /* 0x100fe20000004100 */
[----:B------:R-:W-:Y:S01]  /*7500*/  F2FP.F16.E4M3.UNPACK_B R148, R148.H1 ;  /* 0x00000094ff94723e */ /* 0x000fe200030006ff */
[----:B------:R-:W-:Y:S01]  /*7510*/  HADD2.F32 R97, -RZ, R8.H1_H1 ;  /* 0x30000008ff617230 */ /* 0x000fe20000004100 */
[----:B------:R-:W-:Y:S01]  /*7520*/  F2FP.F16.E4M3.UNPACK_B R149, R149.H1 ;  /* 0x00000095ff95723e */ /* 0x000fe200030006ff */
[--C-:B------:R-:W-:Y:S01]  /*7530*/  HADD2.F32 R98, -RZ, R7.reuse.H0_H0 ;  /* 0x20000007ff627230 */ /* 0x100fe20000004100 */
[----:B------:R-:W-:Y:S01]  /*7540*/  F2FP.F16.E4M3.UNPACK_B R150, R150.H1 ;  /* 0x00000096ff96723e */ /* 0x000fe200030006ff */
[----:B------:R-:W-:Y:S01]  /*7550*/  HADD2.F32 R101, -RZ, R7.H1_H1 ;  /* 0x30000007ff657230 */ /* 0x000fe20000004100 */
[----:B------:R-:W-:Y:S01]  /*7560*/  F2FP.F16.E4M3.UNPACK_B R151, R151.H1 ;  /* 0x00000097ff97723e */ /* 0x000fe200030006ff */
[--C-:B------:R-:W-:Y:S01]  /*7570*/  HADD2.F32 R102, -RZ, R6.reuse.H0_H0 ;  /* 0x20000006ff667230 */ /* 0x100fe20000004100 */
[----:B------:R-:W-:Y:S01]  /*7580*/  F2FP.F16.E4M3.UNPACK_B R138, R163 ;  /* 0x000000a3ff8a723e */ /* 0x000fe200020006ff */
[----:B------:R-:W-:Y:S01]  /*7590*/  HADD2.F32 R105, -RZ, R6.H1_H1 ;  /* 0x30000006ff697230 */ /* 0x000fe20000004100 */
[----:B------:R-:W-:Y:S01]  /*75a0*/  R2UR UR5, R207 ;  /* 0x00000000cf0572ca */ /* 0x000fe200000e0000 */
        /* <DEDUP_REMOVED lines=8> */
[----:B------:R-:W1:Y:S01]  /*7630*/  LDTM.x64 R4, tmem[UR4+0x40] ;  /* 0x00004004000479ee */ /* 0x000e620008340000 */
[--C-:B------:R-:W-:Y:S01]  /*7640*/  HADD2.F32 R0, -RZ, R2.reuse.H0_H0 ;  /* 0x20000002ff007230 */ /* 0x100fe20000004100 */
[----:B------:R-:W-:Y:S01]  /*7650*/  NOP ;  /* 0x0000000000007918 */ /* 0x000fe20000000000 */
[----:B------:R-:W-:Y:S01]  /*7660*/  HADD2.F32 R2, -RZ, R2.H1_H1 ;  /* 0x30000002ff027230 */ /* 0x000fe20000004100 */
[----:B------:R-:W-:Y:S01]  /*7670*/  UIADD3 UR5, UPT, UPT, UR5, 0x130, URZ ;  /* 0x0000013005057890 */ /* 0x000fe2000fffe0ff */
[--C-:B------:R-:W-:Y:S01]  /*7680*/  HADD2.F32 R86, -RZ, R149.reuse.H1_H1 ;  /* 0x30000095ff567230 */ /* 0x100fe20000004100 */
[----:B------:R-:W-:Y:S01]  /*7690*/  F2FP.F16.E4M3.UNPACK_B R132, R161 ;  /* 0x000000a1ff84723e */ /* 0x000fe200020006ff */
[--C-:B------:R-:W-:Y:S01]  /*76a0*/  HADD2.F32 R114, -RZ, R116.reuse.H0_H0 ;  /* 0x20000074ff727230 */ /* 0x100fe20000004100 */
[----:B------:R-:W-:Y:S01]  /*76b0*/  UPRMT UR5, UR37, 0x654, UR5 ;  /* 0x0000065425057896 */ /* 0x000fe20008000005 */
[----:B------:R-:W-:Y:S01]  /*76c0*/  HADD2.F32 R117, -RZ, R116.H1_H1 ;  /* 0x30000074ff757230 */ /* 0x000fe20000004100 */
[----:B------:R-:W-:Y:S01]  /*76d0*/  F2FP.F16.E4M3.UNPACK_B R136, R162 ;  /* 0x000000a2ff88723e */ /* 0x000fe200020006ff */
[--C-:B------:R-:W-:Y:S01]  /*76e0*/  HADD2.F32 R118, -RZ, R120.reuse.H0_H0 ;  /* 0x20000078ff767230 */ /* 0x100fe20000004100 */
[----:B------:R-:W-:Y:S01]  /*76f0*/  F2FP.F16.E4M3.UNPACK_B R152, R152.H1 ;  /* 0x00000098ff98723e */ /* 0x000fe200030006ff */
[----:B------:R-:W-:Y:S01]  /*7700*/  HADD2.F32 R121, -RZ, R120.H1_H1 ;  /* 0x30000078ff797230 */ /* 0x000fe20000004100 */
[----:B------:R-:W-:Y:S01]  /*7710*/  F2FP.F16.E4M3.UNPACK_B R153, R153.H1 ;  /* 0x00000099ff99723e */ /* 0x000fe200030006ff */
[--C-:B------:R-:W-:Y:S01]  /*7720*/  HADD2.F32 R122, -RZ, R124.reuse.H0_H0 ;  /* 0x2000007cff7a7230 */ /* 0x100fe20000004100 */
[----:B------:R-:W-:Y:S01]  /*7730*/  F2FP.F16.E4M3.UNPACK_B R154, R154.H1 ;  /* 0x0000009aff9a723e */ /* 0x000fe200030006ff */
[----:B-1----:R-:W-:Y:S01]  /*7740*/  SYNCS.ARRIVE.TRANS64.RED.A1T0 RZ, [UR5], RZ ;  /* 0x000000ffffff79a7 */ /* 0x002fe20008100405 */
[----:B------:R-:W-:Y:S01]  /*7750*/  HADD2.F32 R125, -RZ, R124.H1_H1 ;  /* 0x3000007cff7d7230 */ /* 0x000fe20000004100 */
[----:B------:R-:W-:Y:S01]  /*7760*/  F2FP.F16.E4M3.UNPACK_B R155, R155.H1 ;  /* 0x0000009bff9b723e */ /* 0x000fe200030006ff */
[--C-:B------:R-:W-:Y:S01]  /*7770*/  HADD2.F32 R126, -RZ, R128.reuse.H0_H0 ;  /* 0x20000080ff7e7230 */ /* 0x100fe20000004100 */
[----:B------:R-:W-:Y:S01]  /*7780*/  F2FP.F16.E4M3.UNPACK_B R156, R156.H1 ;  /* 0x0000009cff9c723e */ /* 0x000fe200030006ff */
[----:B------:R-:W-:Y:S01]  /*7790*/  HADD2.F32 R129, -RZ, R128.H1_H1 ;  /* 0x30000080ff817230 */ /* 0x000fe20000004100 */
[----:B------:R-:W-:Y:S01]  /*77a0*/  F2FP.F16.E4M3.UNPACK_B R157, R157.H1 ;  /* 0x0000009dff9d723e */ /* 0x000fe200030006ff */
[C---:B------:R-:W-:Y:S01]  /*77b0*/  FMUL R4, R78.reuse, R4 ;  /* 0x000000044e047220 */ /* 0x040fe20000400000 */
[C---:B------:R-:W-:Y:S01]  /*77c0*/  FMUL R5, R78.reuse, R5 ;  /* 0x000000054e057220 */ /* 0x040fe20000400000 */
[----:B------:R-:W-:Y:S02]  /*77d0*/  HADD2.F32 R3, -RZ, R148.H0_H0 ;  /* 0x20000094ff037230 */ /* 0x000fe40000004100 */
        /* <DEDUP_REMOVED lines=9> */
[C---:B------:R-:W-:Y:S01]  /*7870*/  FMUL R2, R78.reuse, R21 ;  /* 0x000000154e027220 */ /* 0x040fe20000400000 */
[C---:B------:R-:W-:Y:S01]  /*7880*/  FMUL R21, R78.reuse, R28 ;  /* 0x0000001c4e157220 */ /* 0x040fe20000400000 */
[----:B------:R-:W-:Y:S02]  /*7890*/  HADD2.F32 R130, -RZ, R132.H0_H0 ;  /* 0x20000084ff827230 */ /* 0x000fe40000004100 */
[C---:B------:R-:W-:Y:S01]  /*78a0*/  FMUL R6, R78.reuse, R6 ;  /* 0x000000064e067220 */ /* 0x040fe20000400000 */
[----:B------:R-:W-:Y:S02]  /*78b0*/  HADD2.F32 R82, -RZ, R148.H1_H1 ;  /* 0x30000094ff527230 */ /* 0x000fe40000004100 */
[C---:B------:R-:W-:Y:S01]  /*78c0*/  FMUL R7, R78.reuse, R7 ;  /* 0x000000074e077220 */ /* 0x040fe20000400000 */
[----:B------:R-:W-:Y:S02]  /*78d0*/  HADD2.F32 R85, -RZ, R149.H0_H0 ;  /* 0x20000095ff557230 */ /* 0x000fe40000004100 */
[C---:B------:R-:W-:Y:S01]  /*78e0*/  FFMA R6, R81.reuse, R3, R6 ;  /* 0x0000000351067223 */ /* 0x040fe20000000006 */
[----:B------:R-:W-:Y:S02]  /*78f0*/  HADD2.F32 R133, -RZ, R132.H1_H1 ;  /* 0x30000084ff857230 */ /* 0x000fe40000004100 */
[C---:B------:R-:W-:Y:S01]  /*7900*/  FFMA R7, R81.reuse, R82, R7 ;  /* 0x0000005251077223 */ /* 0x040fe20000000007 */
[C---:B------:R-:W-:Y:S01]  /*7910*/  FFMA R8, R81.reuse, R83, R8 ;  /* 0x0000005351087223 */ /* 0x040fe20000000008 */
[C---:B------:R-:W-:Y:S01]  /*7920*/  FFMA R9, R81.reuse, R84, R9 ;  /* 0x0000005451097223 */ /* 0x040fe20000000009 */
[--C-:B------:R-:W-:Y:S02]  /*7930*/  HADD2.F32 R82, -RZ, R138.reuse.H0_H0 ;  /* 0x2000008aff527230 */ /* 0x100fe40000004100 */
[C---:B------:R-:W-:Y:S01]  /*7940*/  FMUL R10, R78.reuse, R10 ;  /* 0x0000000a4e0a7220 */ /* 0x040fe20000400000 */
[----:B------:R-:W-:Y:S02]  /*7950*/  HADD2.F32 R83, -RZ, R138.H1_H1 ;  /* 0x3000008aff537230 */ /* 0x000fe40000004100 */
[C---:B------:R-:W-:Y:S01]  /*7960*/  FMUL R11, R78.reuse, R11 ;  /* 0x0000000b4e0b7220 */ /* 0x040fe20000400000 */
[----:B------:R-:W-:Y:S02]  /*7970*/  HADD2.F32 R89, -RZ, R150.H0_H0 ;  /* 0x20000096ff597230 */ /* 0x000fe40000004100 */
[C---:B------:R-:W-:Y:S01]  /*7980*/  FFMA R10, R81.reuse, R85, R10 ;  /* 0x00000055510a7223 */ /* 0x040fe2000000000a */
[--C-:B------:R-:W-:Y:S02]  /*7990*/  HADD2.F32 R134, -RZ, R136.reuse.H0_H0 ;  /* 0x20000088ff867230 */ /* 0x100fe40000004100 */
[C---:B------:R-:W-:Y:S01]  /*79a0*/  FFMA R11, R81.reuse, R86, R11 ;  /* 0x00000056510b7223 */ /* 0x040fe2000000000b */
[C---:B------:R-:W-:Y:S01]  /*79b0*/  FFMA R12, R81.reuse, R87, R12 ;  /* 0x00000057510c7223 */ /* 0x040fe2000000000c */
[----:B------:R-:W-:Y:S01]  /*79c0*/  FFMA R13, R81, R88, R13 ;  /* 0x00000058510d7223 */ /* 0x000fe2000000000d */
[----:B------:R-:W-:Y:S01]  /*79d0*/  F2FP.SATFINITE.E4M3.F32.PACK_AB_MERGE_C R86, R7, R6, RZ ;  /* 0x000000060756723e */ /* 0x000fe200048070ff */
[C---:B------:R-:W-:Y:S01]  /*79e0*/  FMUL R7, R78.reuse, R24 ;  /* 0x000000184e077220 */ /* 0x040fe20000400000 */
[----:B------:R-:W-:Y:S01]  /*79f0*/  F2FP.SATFINITE.E4M3.F32.PACK_AB_MERGE_C R138, R11, R10, RZ ;  /* 0x0000000a0b8a723e */ /* 0x000fe200048070ff */
[C---:B------:R-:W-:Y:S01]  /*7a00*/  FMUL R10, R78.reuse, R25 ;  /* 0x000000194e0a7220 */ /* 0x040fe20000400000 */
[C---:B------:R-:W-:Y:S01]  /*7a10*/  FMUL R25, R78.reuse, R32 ;  /* 0x000000204e197220 */ /* 0x040fe20000400000 */
[----:B------:R-:W-:Y:S02]  /*7a20*/  HADD2.F32 R137, -RZ, R136.H1_H1 ;  /* 0x30000088ff897230 */ /* 0x000fe40000004100 */
[C---:B------:R-:W-:Y:S01]  /*7a30*/  FMUL R14, R78.reuse, R14 ;  /* 0x0000000e4e0e7220 */ /* 0x040fe20000400000 */
[----:B------:R-:W-:Y:S02]  /*7a40*/  HADD2.F32 R90, -RZ, R150.H1_H1 ;  /* 0x30000096ff5a7230 */ /* 0x000fe40000004100 */
[C---:B------:R-:W-:Y:S01]  /*7a50*/  FMUL R15, R78.reuse, R15 ;  /* 0x0000000f4e0f7220 */ /* 0x040fe20000400000 */
[--C-:B------:R-:W-:Y:S02]  /*7a60*/  HADD2.F32 R93, -RZ, R151.reuse.H0_H0 ;  /* 0x20000097ff5d7230 */ /* 0x100fe40000004100 */
[C---:B------:R-:W-:Y:S01]  /*7a70*/  FFMA R14, R81.reuse, R89, R14 ;  /* 0x00000059510e7223 */ /* 0x040fe2000000000e */
[----:B------:R-:W-:Y:S02]  /*7a80*/  HADD2.F32 R94, -RZ, R151.H1_H1 ;  /* 0x30000097ff5e7230 */ /* 0x000fe40000004100 */
[C---:B------:R-:W-:Y:S01]  /*7a90*/  FFMA R15, R81.reuse, R90, R15 ;  /* 0x0000005a510f7223 */ /* 0x040fe2000000000f */
[C---:B------:R-:W-:Y:S01]  /*7aa0*/  FFMA R16, R81.reuse, R91, R16 ;  /* 0x0000005b51107223 */ /* 0x040fe20000000010 */
[----:B------:R-:W-:Y:S01]  /*7ab0*/  FFMA R17, R81, R92, R17 ;  /* 0x0000005c51117223 */ /* 0x000fe20000000011 */
[C---:B------:R-:W-:Y:S01]  /*7ac0*/  FMUL R18, R78.reuse, R18 ;  /* 0x000000124e127220 */ /* 0x040fe20000400000 */
[C---:B------:R-:W-:Y:S01]  /*7ad0*/  FMUL R19, R78.reuse, R19 ;  /* 0x000000134e137220 */ /* 0x040fe20000400000 */
[--C-:B------:R-:W-:Y:S01]  /*7ae0*/  HADD2.F32 R96, -RZ, R152.reuse.H0_H0 ;  /* 0x20000098ff607230 */ /* 0x100fe20000004100 */
[----:B------:R-:W-:Y:S01]  /*7af0*/  F2FP.SATFINITE.E4M3.F32.PACK_AB_MERGE_C R14, R15, R14, RZ ;  /* 0x0000000e0f0e723e */ /* 0x000fe200048070ff */
[C---:B------:R-:W-:Y:S01]  /*7b00*/  FFMA R18, R81.reuse, R93, R18 ;  /* 0x0000005d51127223 */ /* 0x040fe20000000012 */
[C---:B------:R-:W-:Y:S01]  /*7b10*/  FFMA R19, R81.reuse, R94, R19 ;  /* 0x0000005e51137223 */ /* 0x040fe20000000013 */
[C---:B------:R-:W-:Y:S01]  /*7b20*/  FFMA R0, R81.reuse, R95, R0 ;  /* 0x0000005f51007223 */ /* 0x040fe20000000000 */
[----:B------:R-:W-:Y:S01]  /*7b30*/  FFMA R2, R81, R97, R2 ;  /* 0x0000006151027223 */ /* 0x000fe20000000002 */
[----:B------:R-:W-:Y:S02]  /*7b40*/  HADD2.F32 R99, -RZ, R152.H1_H1 ;  /* 0x30000098ff637230 */ /* 0x000fe40000004100 */
[C---:B------:R-:W-:Y:S01]  /*7b50*/  FMUL R3, R78.reuse, R22 ;  /* 0x000000164e037220 */ /* 0x040fe20000400000 */
[----:B------:R-:W-:Y:S01]  /*7b60*/  F2FP.SATFINITE.E4M3.F32.PACK_AB_MERGE_C R18, R19, R18, RZ ;  /* 0x000000121312723e */ /* 0x000fe200048070ff */
[C---:B------:R-:W-:Y:S01]  /*7b70*/  FMUL R22, R78.reuse, R29 ;  /* 0x0000001d4e167220 */ /* 0x040fe20000400000 */
[C---:B------:R-:W-:Y:S01]  /*7b80*/  FMUL R29, R78.reuse, R36 ;  /* 0x000000244e1d7220 */ /* 0x040fe20000400000 */
[C---:B------:R-:W-:Y:S01]  /*7b90*/  FFMA R3, R81.reuse, R96, R3 ;  /* 0x0000006051037223 */ /* 0x040fe20000000003 */
[C---:B------:R-:W-:Y:S01]  /*7ba0*/  FMUL R6, R78.reuse, R23 ;  /* 0x000000174e067220 */ /* 0x040fe20000400000 */
[--C-:B------:R-:W-:Y:S02]  /*7bb0*/  HADD2.F32 R100, -RZ, R153.reuse.H0_H0 ;  /* 0x20000099ff647230 */ /* 0x100fe40000004100 */
[C---:B------:R-:W-:Y:S01]  /*7bc0*/  FMUL R11, R78.reuse, R26 ;  /* 0x0000001a4e0b7220 */ /* 0x040fe20000400000 */
[----:B------:R-:W-:Y:S02]  /*7bd0*/  HADD2.F32 R103, -RZ, R153.H1_H1 ;  /* 0x30000099ff677230 */ /* 0x000fe40000004100 */
[C---:B------:R-:W-:Y:S01]  /*7be0*/  FFMA R6, R81.reuse, R99, R6 ;  /* 0x0000006351067223 */ /* 0x040fe20000000006 */
[C---:B------:R-:W-:Y:S01]  /*7bf0*/  FFMA R7, R81.reuse, R98, R7 ;  /* 0x0000006251077223 */ /* 0x040fe20000000007 */
[C---:B------:R-:W-:Y:S01]  /*7c00*/  FFMA R10, R81.reuse, R101, R10 ;  /* 0x00000065510a7223 */ /* 0x040fe2000000000a */
[C---:B------:R-:W-:Y:S01]  /*7c10*/  FFMA R11, R81.reuse, R100, R11 ;  /* 0x00000064510b7223 */ /* 0x040fe2000000000b */
[----:B------:R-:W-:Y:S01]  /*7c20*/  FMUL R26, R78, R33 ;  /* 0x000000214e1a7220 */ /* 0x000fe20000400000 */
[----:B------:R-:W-:Y:S01]  /*7c30*/  F2FP.SATFINITE.E4M3.F32.PACK_AB_MERGE_C R3, R6, R3, RZ ;  /* 0x000000030603723e */ /* 0x000fe200048070ff */
[C---:B------:R-:W-:Y:S01]  /*7c40*/  FMUL R33, R78.reuse, R40 ;  /* 0x000000284e217220 */ /* 0x040fe20000400000 */
        /* <DEDUP_REMOVED lines=8> */
[C---:B------:R-:W-:Y:S01]  /*7cd0*/  FMUL R30, R78.reuse, R37 ;  /* 0x000000254e1e7220 */ /* 0x040fe20000400000 */
[C---:B------:R-:W-:Y:S01]  /*7ce0*/  FMUL R37, R78.reuse, R44 ;  /* 0x0000002c4e257220 */ /* 0x040fe20000400000 */
[C---:B------:R-:W-:Y:S01]  /*7cf0*/  FMUL R24, R78.reuse, R31 ;  /* 0x0000001f4e187220 */ /* 0x040fe20000400000 */
[----:B------:R-:W-:Y:S01]  /*7d00*/  F2FP.F16.E4M3.UNPACK_B R158, R158.H1 ;  /* 0x0000009eff9e723e */ /* 0x000fe200030006ff */
[--C-:B------:R-:W-:Y:S02]  /*7d10*/  HADD2.F32 R108, -RZ, R155.reuse.H0_H0 ;  /* 0x2000009bff6c7230 */ /* 0x100fe40000004100 */
[----:B------:R-:W-:Y:S01]  /*7d20*/  FMUL R27, R78, R34 ;  /* 0x000000224e1b7220 */ /* 0x000fe20000400000 */
[----:B------:R-:W-:Y:S02]  /*7d30*/  HADD2.F32 R111, -RZ, R155.H1_H1 ;  /* 0x3000009bff6f7230 */ /* 0x000fe40000004100 */
[C---:B------:R-:W-:Y:S01]  /*7d40*/  FFMA R24, R81.reuse, R107, R24 ;  /* 0x0000006b51187223 */ /* 0x040fe20000000018 */
[----:B------:R-:W-:Y:S01]  /*7d50*/  F2FP.F16.E4M3.UNPACK_B R159, R159.H1 ;  /* 0x0000009fff9f723e */ /* 0x000fe200030006ff */
[C---:B------:R-:W-:Y:S01]  /*7d60*/  FFMA R25, R81.reuse, R106, R25 ;  /* 0x0000006a51197223 */ /* 0x040fe20000000019 */
[C---:B------:R-:W-:Y:S01]  /*7d70*/  FFMA R26, R81.reuse, R109, R26 ;  /* 0x0000006d511a7223 */ /* 0x040fe2000000001a */
[----:B------:R-:W-:Y:S01]  /*7d80*/  F2FP.F16.E4M3.UNPACK_B R160, R160.H1 ;  /* 0x000000a0ffa0723e */ /* 0x000fe200030006ff */
[C---:B------:R-:W-:Y:S01]  /*7d90*/  FFMA R27, R81.reuse, R108, R27 ;  /* 0x0000006c511b7223 */ /* 0x040fe2000000001b */
[----:B------:R-:W-:Y:S01]  /*7da0*/  F2FP.SATFINITE.E4M3.F32.PACK_AB_MERGE_C R6, R24, R23, RZ ;  /* 0x000000171806723e */ /* 0x000fe200048070ff */
[C---:B------:R-:W-:Y:S01]  /*7db0*/  FMUL R34, R78.reuse, R41 ;  /* 0x000000294e227220 */ /* 0x040fe20000400000 */
[C---:B------:R-:W-:Y:S01]  /*7dc0*/  FMUL R41, R78.reuse, R48 ;  /* 0x000000304e297220 */ /* 0x040fe20000400000 */
[----:B------:R-:W-:Y:S01]  /*7dd0*/  FMUL R28, R78, R35 ;  /* 0x000000234e1c7220 */ /* 0x000fe20000400000 */
[----:B------:R-:W-:Y:S01]  /*7de0*/  F2FP.F16.E4M3.UNPACK_B R161, R161.H1 ;  /* 0x000000a1ffa1723e */ /* 0x000fe200030006ff */
[--C-:B------:R-:W-:Y:S01]  /*7df0*/  HADD2.F32 R112, -RZ, R156.reuse.H0_H0 ;  /* 0x2000009cff707230 */ /* 0x100fe20000004100 */
[----:B------:R-:W-:Y:S01]  /*7e00*/  F2FP.SATFINITE.E4M3.F32.PACK_AB_MERGE_C R6, R22, R21, R6 ;  /* 0x000000151606723e */ /* 0x000fe20004807006 */
[C---:B------:R-:W-:Y:S01]  /*7e10*/  FFMA R28, R81.reuse, R111, R28 ;  /* 0x0000006f511c7223 */ /* 0x040fe2000000001c */
[C---:B------:R-:W-:Y:S01]  /*7e20*/  FFMA R29, R81.reuse, R110, R29 ;  /* 0x0000006e511d7223 */ /* 0x040fe2000000001d */
[C---:B------:R-:W-:Y:S01]  /*7e30*/  FFMA R30, R81.reuse, R113, R30 ;  /* 0x00000071511e7223 */ /* 0x040fe2000000001e */
[----:B------:R-:W-:Y:S02]  /*7e40*/  HADD2.F32 R115, -RZ, R156.H1_H1 ;  /* 0x3000009cff737230 */ /* 0x000fe40000004100 */
[C---:B------:R-:W-:Y:S01]  /*7e50*/  FMUL R31, R78.reuse, R38 ;  /* 0x000000264e1f7220 */ /* 0x040fe20000400000 */
[----:B------:R-:W-:Y:S01]  /*7e60*/  F2FP.F16.E4M3.UNPACK_B R162, R162.H1 ;  /* 0x000000a2ffa2723e */ /* 0x000fe200030006ff */
[C---:B------:R-:W-:Y:S01]  /*7e70*/  FMUL R38, R78.reuse, R45 ;  /* 0x0000002d4e267220 */ /* 0x040fe20000400000 */
[C---:B------:R-:W-:Y:S01]  /*7e80*/  FMUL R45, R78.reuse, R52 ;  /* 0x000000344e2d7220 */ /* 0x040fe20000400000 */
[----:B------:R-:W-:Y:S01]  /*7e90*/  F2FP.F16.E4M3.UNPACK_B R163, R163.H1 ;  /* 0x000000a3ffa3723e */ /* 0x000fe200030006ff */
[----:B------:R-:W-:Y:S01]  /*7ea0*/  FFMA R31, R81, R112, R31 ;  /* 0x00000070511f7223 */ /* 0x000fe2000000001f */
[----:B------:R-:W-:Y:S01]  /*7eb0*/  FMUL R52, R78, R59 ;  /* 0x0000003b4e347220 */ /* 0x000fe20000400000 */
[----:B------:R-:W-:Y:S01]  /*7ec0*/  IADD3 R76, PT, PT, R76, 0x1, RZ ;  /* 0x000000014c4c7810 */ /* 0x000fe20007ffe0ff */
[C---:B------:R-:W-:Y:S01]  /*7ed0*/  FMUL R59, R78.reuse, R66 ;  /* 0x000000424e3b7220 */ /* 0x040fe20000400000 */
[----:B------:R-:W-:Y:S01]  /*7ee0*/  F2FP.SATFINITE.E4M3.F32.PACK_AB_MERGE_C R66, R13, R12, R14 ;  /* 0x0000000c0d42723e */ /* 0x000fe2000480700e */
[C---:B------:R-:W-:Y:S01]  /*7ef0*/  FMUL R32, R78.reuse, R39 ;  /* 0x000000274e207220 */ /* 0x040fe20000400000 */
[--C-:B------:R-:W-:Y:S02]  /*7f00*/  HADD2.F32 R116, -RZ, R157.reuse.H0_H0 ;  /* 0x2000009dff747230 */ /* 0x100fe40000004100 */
[C---:B------:R-:W-:Y:S01]  /*7f10*/  FMUL R35, R78.reuse, R42 ;  /* 0x0000002a4e237220 */ /* 0x040fe20000400000 */
[----:B------:R-:W-:Y:S02]  /*7f20*/  HADD2.F32 R119, -RZ, R157.H1_H1 ;  /* 0x3000009dff777230 */ /* 0x000fe40000004100 */
[C---:B------:R-:W-:Y:S01]  /*7f30*/  FFMA R32, R81.reuse, R115, R32 ;  /* 0x0000007351207223 */ /* 0x040fe20000000020 */
[----:B------:R-:W-:Y:S01]  /*7f40*/  FMUL R36, R78, R43 ;  /* 0x0000002b4e247220 */ /* 0x000fe20000400000 */
[C---:B------:R-:W-:Y:S01]  /*7f50*/  FFMA R33, R81.reuse, R114, R33 ;  /* 0x0000007251217223 */ /* 0x040fe20000000021 */
[C---:B------:R-:W-:Y:S01]  /*7f60*/  FFMA R34, R81.reuse, R117, R34 ;  /* 0x0000007551227223 */ /* 0x040fe20000000022 */
[--C-:B------:R-:W-:Y:S01]  /*7f70*/  HADD2.F32 R120, -RZ, R158.reuse.H0_H0 ;  /* 0x2000009eff787230 */ /* 0x100fe20000004100 */
[----:B------:R-:W-:Y:S01]  /*7f80*/  F2FP.SATFINITE.E4M3.F32.PACK_AB_MERGE_C R32, R32, R31, RZ ;  /* 0x0000001f2020723e */ /* 0x000fe200048070ff */
[C---:B------:R-:W-:Y:S01]  /*7f90*/  FFMA R35, R81.reuse, R116, R35 ;  /* 0x0000007451237223 */ /* 0x040fe20000000023 */
[----:B------:R-:W-:Y:S02]  /*7fa0*/  HADD2.F32 R123, -RZ, R158.H1_H1 ;  /* 0x3000009eff7b7230 */ /* 0x000fe40000004100 */
[----:B------:R-:W-:Y:S01]  /*7fb0*/  FMUL R39, R78, R46 ;  /* 0x0000002e4e277220 */ /* 0x000fe20000400000 */
[----:B------:R-:W-:Y:S01]  /*7fc0*/  F2FP.SATFINITE.E4M3.F32.PACK_AB_MERGE_C R32, R30, R29, R32 ;  /* 0x0000001d1e20723e */ /* 0x000fe20004807020 */
[C---:B------:R-:W-:Y:S01]  /*7fd0*/  FFMA R36, R81.reuse, R119, R36 ;  /* 0x0000007751247223 */ /* 0x040fe20000000024 */
[C---:B------:R-:W-:Y:S01]  /*7fe0*/  FMUL R40, R78.reuse, R47 ;  /* 0x0000002f4e287220 */ /* 0x040fe20000400000 */
[C---:B------:R-:W-:Y:S01]  /*7ff0*/  FFMA R37, R81.reuse, R118, R37 ;  /* 0x0000007651257223 */ /* 0x040fe20000000025 */
[C---:B------:R-:W-:Y:S01]  /*8000*/  FFMA R38, R81.reuse, R121, R38 ;  /* 0x0000007951267223 */ /* 0x040fe20000000026 */
[C---:B------:R-:W-:Y:S01]  /*8010*/  FMUL R42, R78.reuse, R49 ;  /* 0x000000314e2a7220 */ /* 0x040fe20000400000 */
[--C-:B------:R-:W-:Y:S02]  /*8020*/  HADD2.F32 R124, -RZ, R159.reuse.H0_H0 ;  /* 0x2000009fff7c7230 */ /* 0x100fe40000004100 */
[C---:B------:R-:W-:Y:S01]  /*8030*/  FFMA R39, R81.reuse, R120, R39 ;  /* 0x0000007851277223 */ /* 0x040fe20000000027 */
[----:B------:R-:W-:Y:S02]  /*8040*/  HADD2.F32 R127, -RZ, R159.H1_H1 ;  /* 0x3000009fff7f7230 */ /* 0x000fe40000004100 */
[C---:B------:R-:W-:Y:S01]  /*8050*/  FMUL R43, R78.reuse, R50 ;  /* 0x000000324e2b7220 */ /* 0x040fe20000400000 */
[C---:B------:R-:W-:Y:S01]  /*8060*/  FFMA R40, R81.reuse, R123, R40 ;  /* 0x0000007b51287223 */ /* 0x040fe20000000028 */
[C---:B------:R-:W-:Y:S01]  /*8070*/  FMUL R44, R78.reuse, R51 ;  /* 0x000000334e2c7220 */ /* 0x040fe20000400000 */
[C---:B------:R-:W-:Y:S01]  /*8080*/  FFMA R41, R81.reuse, R122, R41 ;  /* 0x0000007a51297223 */ /* 0x040fe20000000029 */
[C---:B------:R-:W-:Y:S01]  /*8090*/  FMUL R50, R78.reuse, R57 ;  /* 0x000000394e327220 */ /* 0x040fe20000400000 */
[C---:B------:R-:W-:Y:S01]  /*80a0*/  FMUL R57, R78.reuse, R64 ;  /* 0x000000404e397220 */ /* 0x040fe20000400000 */
[----:B------:R-:W-:Y:S01]  /*80b0*/  FFMA R42, R81, R125, R42 ;  /* 0x0000007d512a7223 */ /* 0x000fe2000000002a */
[C---:B------:R-:W-:Y:S01]  /*80c0*/  FMUL R46, R78.reuse, R53 ;  /* 0x000000354e2e7220 */ /* 0x040fe20000400000 */
[--C-:B------:R-:W-:Y:S01]  /*80d0*/  HADD2.F32 R128, -RZ, R160.reuse.H0_H0 ;  /* 0x200000a0ff807230 */ /* 0x100fe20000004100 */
[----:B------:R-:W-:Y:S01]  /*80e0*/  F2FP.SATFINITE.E4M3.F32.PACK_AB_MERGE_C R64, R5, R4, R86 ;  /* 0x000000040540723e */ /* 0x000fe20004807056 */
[C---:B------:R-:W-:Y:S01]  /*80f0*/  FMUL R51, R78.reuse, R58 ;  /* 0x0000003a4e337220 */ /* 0x040fe20000400000 */
[C---:B------:R-:W-:Y:S01]  /*8100*/  FMUL R53, R78.reuse, R60 ;  /* 0x0000003c4e357220 */ /* 0x040fe20000400000 */
[C---:B------:R-:W-:Y:S01]  /*8110*/  FFMA R43, R81.reuse, R124, R43 ;  /* 0x0000007c512b7223 */ /* 0x040fe2000000002b */
[----:B------:R-:W-:Y:S02]  /*8120*/  HADD2.F32 R131, -RZ, R160.H1_H1 ;  /* 0x300000a0ff837230 */ /* 0x000fe40000004100 */
[C---:B------:R-:W-:Y:S01]  /*8130*/  FMUL R47, R78.reuse, R54 ;  /* 0x000000364e2f7220 */ /* 0x040fe20000400000 */
[C---:B------:R-:W-:Y:S01]  /*8140*/  FMUL R58, R78.reuse, R65 ;  /* 0x000000414e3a7220 */ /* 0x040fe20000400000 */
[----:B------:R-:W-:Y:S01]  /*8150*/  FMUL R60, R78, R67 ;  /* 0x000000434e3c7220 */ /* 0x000fe20000400000 */
[----:B------:R-:W-:Y:S01]  /*8160*/  F2FP.SATFINITE.E4M3.F32.PACK_AB_MERGE_C R5, R20, R11, RZ ;  /* 0x0000000b1405723e */ /* 0x000fe200048070ff */
[----:B------:R-:W-:Y:S01]  /*8170*/  FFMA R44, R81, R127, R44 ;  /* 0x0000007f512c7223 */ /* 0x000fe2000000002c */
[C---:B------:R-:W-:Y:S01]  /*8180*/  FMUL R48, R78.reuse, R55 ;  /* 0x000000374e307220 */ /* 0x040fe20000400000 */
[----:B------:R-:W-:Y:S01]  /*8190*/  F2FP.SATFINITE.E4M3.F32.PACK_AB_MERGE_C R65, R9, R8, R138 ;  /* 0x000000080941723e */ /* 0x000fe2000480708a */
[----:B------:R-:W-:Y:S01]  /*81a0*/  FFMA R45, R81, R126, R45 ;  /* 0x0000007e512d7223 */ /* 0x000fe2000000002d */
[----:B------:R-:W-:Y:S01]  /*81b0*/  F2FP.SATFINITE.E4M3.F32.PACK_AB_MERGE_C R67, R17, R16, R18 ;  /* 0x000000101143723e */ /* 0x000fe20004807012 */
[----:B------:R-:W-:Y:S01]  /*81c0*/  FMUL R49, R78, R56 ;  /* 0x000000384e317220 */ /* 0x000fe20000400000 */
[C---:B------:R-:W-:Y:S01]  /*81d0*/  FFMA R46, R81.reuse, R129, R46 ;  /* 0x00000081512e7223 */ /* 0x040fe2000000002e */
[--C-:B------:R-:W-:Y:S02]  /*81e0*/  HADD2.F32 R132, -RZ, R161.reuse.H0_H0 ;  /* 0x200000a1ff847230 */ /* 0x100fe40000004100 */
[C---:B------:R-:W-:Y:S01]  /*81f0*/  FFMA R47, R81.reuse, R128, R47 ;  /* 0x00000080512f7223 */ /* 0x040fe2000000002f */
[----:B------:R1:W-:Y:S01]  /*8200*/  STS.128 [R172+UR49+0x6200], R64 ;  /* 0x00620040ac007988 */ /* 0x0003e20008000c31 */
[----:B------:R-:W-:Y:S01]  /*8210*/  HADD2.F32 R135, -RZ, R161.H1_H1 ;  /* 0x300000a1ff877230 */ /* 0x000fe20000004100 */
[----:B------:R-:W-:Y:S01]  /*8220*/  F2FP.SATFINITE.E4M3.F32.PACK_AB_MERGE_C R5, R10, R7, R5 ;  /* 0x000000070a05723e */ /* 0x000fe20004807005 */
[C---:B------:R-:W-:Y:S01]  /*8230*/  FFMA R48, R81.reuse, R131, R48 ;  /* 0x0000008351307223 */ /* 0x040fe20000000030 */
[----:B------:R-:W-:Y:S01]  /*8240*/  F2FP.SATFINITE.E4M3.F32.PACK_AB_MERGE_C R7, R28, R27, RZ ;  /* 0x0000001b1c07723e */ /* 0x000fe200048070ff */
        /* <DEDUP_REMOVED lines=8> */
[----:B------:R-:W-:Y:S01]  /*82d0*/  FMUL R56, R78, R63 ;  /* 0x0000003f4e387220 */ /* 0x000fe20000400000 */
[----:B------:R-:W-:Y:S01]  /*82e0*/  F2FP.SATFINITE.E4M3.F32.PACK_AB_MERGE_C R4, R2, R0, R3 ;  /* 0x000000000204723e */ /* 0x000fe20004807003 */
[C---:B------:R-:W-:Y:S01]  /*82f0*/  FFMA R53, R81.reuse, R134, R53 ;  /* 0x0000008651357223 */ /* 0x040fe20000000035 */
[----:B------:R-:W-:Y:S01]  /*8300*/  F2FP.SATFINITE.E4M3.F32.PACK_AB_MERGE_C R7, R26, R25, R7 ;  /* 0x000000191a07723e */ /* 0x000fe20004807007 */
[C---:B------:R-:W-:Y:S01]  /*8310*/  FFMA R54, R81.reuse, R137, R54 ;  /* 0x0000008951367223 */ /* 0x040fe20000000036 */
[--C-:B------:R-:W-:Y:S02]  /*8320*/  HADD2.F32 R84, -RZ, R163.reuse.H0_H0 ;  /* 0x200000a3ff547230 */ /* 0x100fe40000004100 */
[C---:B------:R-:W-:Y:S01]  /*8330*/  FFMA R55, R81.reuse, R136, R55 ;  /* 0x0000008851377223 */ /* 0x040fe20000000037 */
[----:B------:R-:W-:Y:S01]  /*8340*/  HADD2.F32 R85, -RZ, R163.H1_H1 ;  /* 0x300000a3ff557230 */ /* 0x000fe20000004100 */
[----:B------:R1:W-:Y:S01]  /*8350*/  STS.128 [R204+0x6010], R4 ;  /* 0x00601004cc007388 */ /* 0x0003e20000000c00 */
[----:B------:R-:W-:Y:S01]  /*8360*/  F2FP.SATFINITE.E4M3.F32.PACK_AB_MERGE_C R35, R36, R35, RZ ;  /* 0x000000232423723e */ /* 0x000fe200048070ff */
[C---:B------:R-:W-:Y:S01]  /*8370*/  FFMA R56, R81.reuse, R139, R56 ;  /* 0x0000008b51387223 */ /* 0x040fe20000000038 */
[----:B------:R-:W-:Y:S01]  /*8380*/  F2FP.SATFINITE.E4M3.F32.PACK_AB_MERGE_C R39, R40, R39, RZ ;  /* 0x000000272827723e */ /* 0x000fe200048070ff */
[C---:B------:R-:W-:Y:S01]  /*8390*/  FFMA R57, R81.reuse, R82, R57 ;  /* 0x0000005251397223 */ /* 0x040fe20000000039 */
[----:B------:R-:W-:Y:S01]  /*83a0*/  F2FP.SATFINITE.E4M3.F32.PACK_AB_MERGE_C R43, R44, R43, RZ ;  /* 0x0000002b2c2b723e */ /* 0x000fe200048070ff */
[C---:B------:R-:W-:Y:S01]  /*83b0*/  FFMA R58, R81.reuse, R83, R58 ;  /* 0x00000053513a7223 */ /* 0x040fe2000000003a */
[C---:B------:R-:W-:Y:S01]  /*83c0*/  FFMA R59, R81.reuse, R84, R59 ;  /* 0x00000054513b7223 */ /* 0x040fe2000000003b */
[----:B------:R-:W-:Y:S01]  /*83d0*/  F2FP.SATFINITE.E4M3.F32.PACK_AB_MERGE_C R33, R34, R33, R35 ;  /* 0x000000212221723e */ /* 0x000fe20004807023 */
        /* <DEDUP_REMOVED lines=11> */
[----:B------:R-:W-:Y:S05]  /*8490*/  F2FP.SATFINITE.E4M3.F32.PACK_AB_MERGE_C R51, R58, R57, R59 ;  /* 0x000000393a33723e */ /* 0x000fea000480703b */
        /* <DEDUP_REMOVED lines=9> */
[----:B------:R-:W-:Y:S02]  /*8530*/  UIADD3 UR8, UP0, UPT, UR52, 0x680, URZ ;  /* 0x0000068034087890 */ /* 0x000fe4000ff1e0ff */
[----:B------:R-:W-:Y:S02]  /*8540*/  UIADD3 UR5, UPT, UPT, UR41, 0x40, URZ ;  /* 0x0000004029057890 */ /* 0x000fe4000fffe0ff */
[----:B------:R-:W-:Y:S02]  /*8550*/  UIADD3 UR4, UPT, UPT, UR49, 0x6200, URZ ;  /* 0x0000620031047890 */ /* 0x000fe4000fffe0ff */
[----:B------:R-:W-:Y:S01]  /*8560*/  UIADD3.X UR9, UPT, UPT, URZ, UR53, URZ, UP0, !UPT ;  /* 0x00000035ff097290 */ /* 0x000fe200087fe4ff */
[----:B------:R-:W-:Y:S01]  /*8570*/  UMOV UR6, UR42 ;  /* 0x0000002a00067c82 */ /* 0x000fe20008000000 */
[----:B------:R-:W-:Y:S07]  /*8580*/  UMOV UR7, UR36 ;  /* 0x0000002400077c82 */ /* 0x000fee0008000000 */
[----:B------:R2:W-:Y:S01]  /*8590*/  UTMASTG.3D [UR4], [UR8] ;  /* 0x00000004080073b5 */ /* 0x0005e20008010000 */
[----:B------:R0:W-:Y:S01]  /*85a0*/  UTMACMDFLUSH ;  /* 0x00000000000079b7 */ /* 0x0001e20000000000 */
[----:B--2---:R-:W-:Y:S04]  /*85b0*/  DEPBAR.LE SB0, 0x1 ;  /* 0x000080400000791a */ /* 0x004fe80000000000 */
.L_x_113:
[----:B------:R-:W-:Y:S05]  /*85c0*/  BSYNC.RECONVERGENT B0 ;  /* 0x0000000000007941 */ /* 0x000fea0003800200 */
.L_x_112:
[----:B------:R-:W-:Y:S01]  /*85d0*/  BAR.SYNC.DEFER_BLOCKING 0x1, 0x80 ;  /* 0x0042000000007b1d */ /* 0x000fe20000010000 */
[----:B------:R-:W-:Y:S01]  /*85e0*/  ISETP.NE.AND P2, PT, R194, RZ, PT ;  /* 0x000000ffc200720c */ /* 0x000fe20003f45270 */
[----:B------:R-:W-:Y:S01]  /*85f0*/  IMAD.IADD R20, R75, 0x1, R147 ;  /* 0x000000014b147824 */ /* 0x000fe200078e0293 */
[----:B------:R-:W-:Y:S01]  /*8600*/  ISETP.NE.AND P0, PT, R195, 0x2, PT ;  /* 0x00000002c300780c */ /* 0x000fe20003f05270 */
[----:B------:R-:W-:Y:S01]  /*8610*/  IMAD.IADD R21, R77, 0x1, R170 ;  /* 0x000000014d157824 */ /* 0x000fe200078e02aa */
[----:B------:R-:W-:Y:S02]  /*8620*/  ISETP.NE.AND P1, PT, R76, 0x4, PT ;  /* 0x000000044c00780c */ /* 0x000fe40003f25270 */
[----:B------:R-:W-:Y:S02]  /*8630*/  SEL R3, RZ, 0x1, P0 ;  /* 0x00000001ff037807 */ /* 0x000fe40000000000 */
[----:B------:R-:W-:Y:S02]  /*8640*/  SEL R0, RZ, 0x1, P1 ;  /* 0x00000001ff007807 */ /* 0x000fe40000800000 */
[----:B------:R-:W-:Y:S02]  /*8650*/  LOP3.LUT R182, R182, R3, RZ, 0x3c, !PT ;  /* 0x00000003b6b67212 */ /* 0x000fe400078e3cff */
[----:B------:R-:W-:Y:S02]  /*8660*/  LOP3.LUT R183, R183, R0, RZ, 0x3c, !PT ;  /* 0x00000000b7b77212 */ /* 0x000fe400078e3cff */
[----:B------:R-:W-:Y:S02]  /*8670*/  @P2 R2UR UR36, R179 ;  /* 0x00000000b32422ca */ /* 0x000fe400000e0000 */
[----:B------:R-:W-:Y:S02]  /*8680*/  SEL R195, R195, RZ, P0 ;  /* 0x000000ffc3c37207 */ /* 0x000fe40000000000 */
[----:B------:R-:W-:Y:S01]  /*8690*/  SEL R76, R76, RZ, P1 ;  /* 0x000000ff4c4c7207 */ /* 0x000fe20000800000 */
[----:B------:R-:W-:Y:S10]  /*86a0*/  @P2 BRA `(.L_x_114) ;  /* 0xffffffc400bc2947 */ /* 0x000ff4000383ffff */
[----:B------:R-:W-:Y:S05]  /*86b0*/  EXIT ;  /* 0x000000000000794d */ /* 0x000fea0003800000 */
.L_x_20:
[----:B--2---:R2:W1:Y:S02]  /*86c0*/  SYNCS.PHASECHK.TRANS64.TRYWAIT P0, [R3+URZ+0x160], R2 ;  /* 0x00016002030075a7 */ /* 0x00446400080011ff */
[----:B-1----:R-:W-:Y:S05]  /*86d0*/  @!P0 NANOSLEEP.SYNCS 0x989680 ;  /* 0x009896800000895d */ /* 0x002fea0003900000 */
[----:B------:R-:W1:Y:S02]  /*86e0*/  @!P0 SYNCS.PHASECHK.TRANS64 P0, [R3+URZ+0x160], R2 ;  /* 0x00016002030085a7 */ /* 0x000e6400080010ff */
[----:B-1----:R-:W-:Y:S05]  /*86f0*/  @!P0 BRA `(.L_x_20) ;  /* 0xfffffffc00f08947 */ /* 0x002fea000383ffff */
[----:B------:R-:W-:Y:S05]  /*8700*/  BRA `(.L_x_115) ;  /* 0xffffff8c00f07947 */ /* 0x000fea000383ffff */
.L_x_23:
[----:B-1----:R-:W-:-:S07]  /*8710*/  MOV R2, UR33 ;  /* 0x0000002100027c02 */ /* 0x002fce0008000f00 */
.L_x_116:
[----:B-1----:R1:W2:Y:S02]  /*8720*/  SYNCS.PHASECHK.TRANS64.TRYWAIT P0, [R2+URZ+0x60], R5 ;  /* 0x00006005020075a7 */ /* 0x0022a400080011ff */
[----:B--2---:R-:W-:Y:S05]  /*8730*/  @!P0 NANOSLEEP.SYNCS 0x989680 ;  /* 0x009896800000895d */ /* 0x004fea0003900000 */
[----:B------:R-:W2:Y:S02]  /*8740*/  @!P0 SYNCS.PHASECHK.TRANS64 P0, [R2+URZ+0x60], R5 ;  /* 0x00006005020085a7 */ /* 0x000ea400080010ff */
[----:B--2---:R-:W-:Y:S05]  /*8750*/  @!P0 BRA `(.L_x_116) ;  /* 0xfffffffc00f08947 */ /* 0x004fea000383ffff */
[----:B------:R-:W-:Y:S05]  /*8760*/  BRA `(.L_x_22) ;  /* 0xffffff9000407947 */ /* 0x000fea000383ffff */
.L_x_29:
[----:B-1----:R-:W-:-:S07]  /*8770*/  MOV R2, UR17 ;  /* 0x0000001100027c02 */ /* 0x002fce0008000f00 */
.L_x_117:
[----:B-1----:R1:W2:Y:S02]  /*8780*/  SYNCS.PHASECHK.TRANS64.TRYWAIT P0, [R2+URZ+0x60], R5 ;  /* 0x00006005020075a7 */ /* 0x0022a400080011ff */
[----:B--2---:R-:W-:Y:S05]  /*8790*/  @!P0 NANOSLEEP.SYNCS 0x989680 ;  /* 0x009896800000895d */ /* 0x004fea0003900000 */
[----:B------:R-:W2:Y:S02]  /*87a0*/  @!P0 SYNCS.PHASECHK.TRANS64 P0, [R2+URZ+0x60], R5 ;  /* 0x00006005020085a7 */ /* 0x000ea400080010ff */
[----:B--2---:R-:W-:Y:S05]  /*87b0*/  @!P0 BRA `(.L_x_117) ;  /* 0xfffffffc00f08947 */ /* 0x004fea000383ffff */
[----:B------:R-:W-:Y:S05]  /*87c0*/  BRA `(.L_x_28) ;  /* 0xffffff9000e47947 */ /* 0x000fea000383ffff */
.L_x_33:
[----:B-1----:R1:W2:Y:S02]  /*87d0*/  SYNCS.PHASECHK.TRANS64.TRYWAIT P0, [R2+URZ+0xf0], R3 ;  /* 0x0000f003020075a7 */ /* 0x0022a400080011ff */
[----:B--2---:R-:W-:Y:S05]  /*87e0*/  @!P0 NANOSLEEP.SYNCS 0x989680 ;  /* 0x009896800000895d */ /* 0x004fea0003900000 */
[----:B------:R-:W2:Y:S02]  /*87f0*/  @!P0 SYNCS.PHASECHK.TRANS64 P0, [R2+URZ+0xf0], R3 ;  /* 0x0000f003020085a7 */ /* 0x000ea400080010ff */
[----:B--2---:R-:W-:Y:S05]  /*8800*/  @!P0 BRA `(.L_x_33) ;  /* 0xfffffffc00f08947 */ /* 0x004fea000383ffff */
[----:B------:R-:W-:Y:S05]  /*8810*/  BRA `(.L_x_118) ;  /* 0xffffff9400707947 */ /* 0x000fea000383ffff */
.L_x_37:
[----:B----4-:R-:W-:-:S07]  /*8820*/  MOV R0, UR5 ;  /* 0x0000000500007c02 */ /* 0x010fce0008000f00 */
.L_x_119:
[----:B-1----:R1:W2:Y:S02]  /*8830*/  SYNCS.PHASECHK.TRANS64.TRYWAIT P0, [R0+URZ], R3 ;  /* 0x00000003000075a7 */ /* 0x0022a400080011ff */
[----:B--2---:R-:W-:Y:S05]  /*8840*/  @!P0 NANOSLEEP.SYNCS 0x989680 ;  /* 0x009896800000895d */ /* 0x004fea0003900000 */
[----:B------:R-:W2:Y:S02]  /*8850*/  @!P0 SYNCS.PHASECHK.TRANS64 P0, [R0+URZ], R3 ;  /* 0x00000003000085a7 */ /* 0x000ea400080010ff */
[----:B--2---:R-:W-:Y:S05]  /*8860*/  @!P0 BRA `(.L_x_119) ;  /* 0xfffffffc00f08947 */ /* 0x004fea000383ffff */
[----:B------:R-:W-:Y:S05]  /*8870*/  BRA `(.L_x_120) ;  /* 0xffffff9800e07947 */ /* 0x000fea000383ffff */
.L_x_38:
[----:B----4-:R-:W-:-:S07]  /*8880*/  MOV R0, UR5 ;  /* 0x0000000500007c02 */ /* 0x010fce0008000f00 */
.L_x_121:
[----:B-1----:R1:W2:Y:S02]  /*8890*/  SYNCS.PHASECHK.TRANS64.TRYWAIT P0, [R0+URZ], R3 ;  /* 0x00000003000075a7 */ /* 0x0022a400080011ff */
[----:B--2---:R-:W-:Y:S05]  /*88a0*/  @!P0 NANOSLEEP.SYNCS 0x989680 ;  /* 0x009896800000895d */ /* 0x004fea0003900000 */
[----:B------:R-:W2:Y:S02]  /*88b0*/  @!P0 SYNCS.PHASECHK.TRANS64 P0, [R0+URZ], R3 ;  /* 0x00000003000085a7 */ /* 0x000ea400080010ff */
[----:B--2---:R-:W-:Y:S05]  /*88c0*/  @!P0 BRA `(.L_x_121) ;  /* 0xfffffffc00f08947 */ /* 0x004fea000383ffff */
[----:B------:R-:W-:Y:S05]  /*88d0*/  BRA `(.L_x_122) ;  /* 0xffffff9800ec7947 */ /* 0x000fea000383ffff */
.L_x_39:
[----:B----4-:R-:W-:-:S07]  /*88e0*/  MOV R0, UR5 ;  /* 0x0000000500007c02 */ /* 0x010fce0008000f00 */
.L_x_123:
[----:B-1----:R1:W2:Y:S02]  /*88f0*/  SYNCS.PHASECHK.TRANS64.TRYWAIT P0, [R0+URZ], R3 ;  /* 0x00000003000075a7 */ /* 0x0022a400080011ff */
[----:B--2---:R-:W-:Y:S05]  /*8900*/  @!P0 NANOSLEEP.SYNCS 0x989680 ;  /* 0x009896800000895d */ /* 0x004fea0003900000 */
[----:B------:R-:W2:Y:S02]  /*8910*/  @!P0 SYNCS.PHASECHK.TRANS64 P0, [R0+URZ], R3 ;  /* 0x00000003000085a7 */ /* 0x000ea400080010ff */
[----:B--2---:R-:W-:Y:S05]  /*8920*/  @!P0 BRA `(.L_x_123) ;  /* 0xfffffffc00f08947 */ /* 0x004fea000383ffff */
[----:B------:R-:W-:Y:S05]  /*8930*/  BRA `(.L_x_124) ;  /* 0xffffff9800f87947 */ /* 0x000fea000383ffff */
.L_x_40:
[----:B----4-:R-:W-:-:S07]  /*8940*/  MOV R0, UR5 ;  /* 0x0000000500007c02 */ /* 0x010fce0008000f00 */
.L_x_125:
[----:B-1----:R1:W2:Y:S02]  /*8950*/  SYNCS.PHASECHK.TRANS64.TRYWAIT P0, [R0+URZ], R3 ;  /* 0x00000003000075a7 */ /* 0x0022a400080011ff */
[----:B--2---:R-:W-:Y:S05]  /*8960*/  @!P0 NANOSLEEP.SYNCS 0x989680 ;  /* 0x009896800000895d */ /* 0x004fea0003900000 */
[----:B------:R-:W2:Y:S02]  /*8970*/  @!P0 SYNCS.PHASECHK.TRANS64 P0, [R0+URZ], R3 ;  /* 0x00000003000085a7 */ /* 0x000ea400080010ff */
[----:B--2---:R-:W-:Y:S05]  /*8980*/  @!P0 BRA `(.L_x_125) ;  /* 0xfffffffc00f08947 */ /* 0x004fea000383ffff */
[----:B------:R-:W-:Y:S05]  /*8990*/  BRA `(.L_x_126) ;  /* 0xffffff9c00047947 */ /* 0x000fea000383ffff */
.L_x_41:
[----:B----4-:R-:W-:-:S07]  /*89a0*/  MOV R0, UR5 ;  /* 0x0000000500007c02 */ /* 0x010fce0008000f00 */
.L_x_127:
[----:B-1----:R1:W2:Y:S02]  /*89b0*/  SYNCS.PHASECHK.TRANS64.TRYWAIT P0, [R0+URZ], R3 ;  /* 0x00000003000075a7 */ /* 0x0022a400080011ff */
[----:B--2---:R-:W-:Y:S05]  /*89c0*/  @!P0 NANOSLEEP.SYNCS 0x989680 ;  /* 0x009896800000895d */ /* 0x004fea0003900000 */
[----:B------:R-:W2:Y:S02]  /*89d0*/  @!P0 SYNCS.PHASECHK.TRANS64 P0, [R0+URZ], R3 ;  /* 0x00000003000085a7 */ /* 0x000ea400080010ff */
[----:B--2---:R-:W-:Y:S05]  /*89e0*/  @!P0 BRA `(.L_x_127) ;  /* 0xfffffffc00f08947 */ /* 0x004fea000383ffff */
[----:B------:R-:W-:Y:S05]  /*89f0*/  BRA `(.L_x_128) ;  /* 0xffffff9c00107947 */ /* 0x000fea000383ffff */
.L_x_42:
[----:B----4-:R-:W-:-:S07]  /*8a00*/  MOV R0, UR5 ;  /* 0x0000000500007c02 */ /* 0x010fce0008000f00 */
.L_x_129:
[----:B-1----:R1:W2:Y:S02]  /*8a10*/  SYNCS.PHASECHK.TRANS64.TRYWAIT P0, [R0+URZ], R3 ;  /* 0x00000003000075a7 */ /* 0x0022a400080011ff */
[----:B--2---:R-:W-:Y:S05]  /*8a20*/  @!P0 NANOSLEEP.SYNCS 0x989680 ;  /* 0x009896800000895d */ /* 0x004fea0003900000 */
[----:B------:R-:W2:Y:S02]  /*8a30*/  @!P0 SYNCS.PHASECHK.TRANS64 P0, [R0+URZ], R3 ;  /* 0x00000003000085a7 */ /* 0x000ea400080010ff */
[----:B--2---:R-:W-:Y:S05]  /*8a40*/  @!P0 BRA `(.L_x_129) ;  /* 0xfffffffc00f08947 */ /* 0x004fea000383ffff */
[----:B------:R-:W-:Y:S05]  /*8a50*/  BRA `(.L_x_130) ;  /* 0xffffff9c001c7947 */ /* 0x000fea000383ffff */
.L_x_43:
[----:B----4-:R-:W-:-:S07]  /*8a60*/  MOV R0, UR5 ;  /* 0x0000000500007c02 */ /* 0x010fce0008000f00 */
.L_x_131:
[----:B-1----:R1:W2:Y:S02]  /*8a70*/  SYNCS.PHASECHK.TRANS64.TRYWAIT P0, [R0+URZ], R3 ;  /* 0x00000003000075a7 */ /* 0x0022a400080011ff */
[----:B--2---:R-:W-:Y:S05]  /*8a80*/  @!P0 NANOSLEEP.SYNCS 0x989680 ;  /* 0x009896800000895d */ /* 0x004fea0003900000 */
[----:B------:R-:W2:Y:S02]  /*8a90*/  @!P0 SYNCS.PHASECHK.TRANS64 P0, [R0+URZ], R3 ;  /* 0x00000003000085a7 */ /* 0x000ea400080010ff */
[----:B--2---:R-:W-:Y:S05]  /*8aa0*/  @!P0 BRA `(.L_x_131) ;  /* 0xfffffffc00f08947 */ /* 0x004fea000383ffff */
[----:B------:R-:W-:Y:S05]  /*8ab0*/  BRA `(.L_x_132) ;  /* 0xffffff9c00287947 */ /* 0x000fea000383ffff */
.L_x_44:
[----:B----4-:R-:W-:-:S07]  /*8ac0*/  MOV R0, UR5 ;  /* 0x0000000500007c02 */ /* 0x010fce0008000f00 */
.L_x_133:
[----:B-1----:R1:W2:Y:S02]  /*8ad0*/  SYNCS.PHASECHK.TRANS64.TRYWAIT P0, [R0+URZ], R3 ;  /* 0x00000003000075a7 */ /* 0x0022a400080011ff */
[----:B--2---:R-:W-:Y:S05]  /*8ae0*/  @!P0 NANOSLEEP.SYNCS 0x989680 ;  /* 0x009896800000895d */ /* 0x004fea0003900000 */
[----:B------:R-:W2:Y:S02]  /*8af0*/  @!P0 SYNCS.PHASECHK.TRANS64 P0, [R0+URZ], R3 ;  /* 0x00000003000085a7 */ /* 0x000ea400080010ff */
[----:B--2---:R-:W-:Y:S05]  /*8b00*/  @!P0 BRA `(.L_x_133) ;  /* 0xfffffffc00f08947 */ /* 0x004fea000383ffff */
[----:B------:R-:W-:Y:S05]  /*8b10*/  BRA `(.L_x_134) ;  /* 0xffffff9c00347947 */ /* 0x000fea000383ffff */
.L_x_45:
[----:B----4-:R-:W-:-:S07]  /*8b20*/  MOV R0, UR5 ;  /* 0x0000000500007c02 */ /* 0x010fce0008000f00 */
.L_x_135:
[----:B-1----:R1:W2:Y:S02]  /*8b30*/  SYNCS.PHASECHK.TRANS64.TRYWAIT P0, [R0+URZ], R3 ;  /* 0x00000003000075a7 */ /* 0x0022a400080011ff */
[----:B--2---:R-:W-:Y:S05]  /*8b40*/  @!P0 NANOSLEEP.SYNCS 0x989680 ;  /* 0x009896800000895d */ /* 0x004fea0003900000 */
[----:B------:R-:W2:Y:S02]  /*8b50*/  @!P0 SYNCS.PHASECHK.TRANS64 P0, [R0+URZ], R3 ;  /* 0x00000003000085a7 */ /* 0x000ea400080010ff */
[----:B--2---:R-:W-:Y:S05]  /*8b60*/  @!P0 BRA `(.L_x_135) ;  /* 0xfffffffc00f08947 */ /* 0x004fea000383ffff */
[----:B------:R-:W-:Y:S05]  /*8b70*/  BRA `(.L_x_136) ;  /* 0xffffff9c00407947 */ /* 0x000fea000383ffff */
.L_x_46:
[----:B----4-:R-:W-:-:S07]  /*8b80*/  MOV R0, UR5 ;  /* 0x0000000500007c02 */ /* 0x010fce0008000f00 */
.L_x_137:
[----:B-1----:R1:W2:Y:S02]  /*8b90*/  SYNCS.PHASECHK.TRANS64.TRYWAIT P0, [R0+URZ], R3 ;  /* 0x00000003000075a7 */ /* 0x0022a400080011ff */
[----:B--2---:R-:W-:Y:S05]  /*8ba0*/  @!P0 NANOSLEEP.SYNCS 0x989680 ;  /* 0x009896800000895d */ /* 0x004fea0003900000 */
[----:B------:R-:W2:Y:S02]  /*8bb0*/  @!P0 SYNCS.PHASECHK.TRANS64 P0, [R0+URZ], R3 ;  /* 0x00000003000085a7 */ /* 0x000ea400080010ff */
[----:B--2---:R-:W-:Y:S05]  /*8bc0*/  @!P0 BRA `(.L_x_137) ;  /* 0xfffffffc00f08947 */ /* 0x004fea000383ffff */
[----:B------:R-:W-:Y:S05]  /*8bd0*/  BRA `(.L_x_138) ;  /* 0xffffff9c004c7947 */ /* 0x000fea000383ffff */
.L_x_47:
[----:B----4-:R-:W-:-:S07]  /*8be0*/  MOV R0, UR5 ;  /* 0x0000000500007c02 */ /* 0x010fce0008000f00 */
.L_x_139:
[----:B-1----:R1:W2:Y:S02]  /*8bf0*/  SYNCS.PHASECHK.TRANS64.TRYWAIT P0, [R0+URZ], R3 ;  /* 0x00000003000075a7 */ /* 0x0022a400080011ff */
[----:B--2---:R-:W-:Y:S05]  /*8c00*/  @!P0 NANOSLEEP.SYNCS 0x989680 ;  /* 0x009896800000895d */ /* 0x004fea0003900000 */
[----:B------:R-:W2:Y:S02]  /*8c10*/  @!P0 SYNCS.PHASECHK.TRANS64 P0, [R0+URZ], R3 ;  /* 0x00000003000085a7 */ /* 0x000ea400080010ff */
[----:B--2---:R-:W-:Y:S05]  /*8c20*/  @!P0 BRA `(.L_x_139) ;  /* 0xfffffffc00f08947 */ /* 0x004fea000383ffff */
[----:B------:R-:W-:Y:S05]  /*8c30*/  BRA `(.L_x_140) ;  /* 0xffffff9c00587947 */ /* 0x000fea000383ffff */
.L_x_50:
[----:B-1----:R1:W2:Y:S02]  /*8c40*/  SYNCS.PHASECHK.TRANS64.TRYWAIT P0, [R0+URZ+0x150], R5 ;  /* 0x00015005000075a7 */ /* 0x0022a400080011ff */
[----:B--2---:R-:W-:Y:S05]  /*8c50*/  @!P0 NANOSLEEP.SYNCS 0x989680 ;  /* 0x009896800000895d */ /* 0x004fea0003900000 */
[----:B------:R-:W2:Y:S02]  /*8c60*/  @!P0 SYNCS.PHASECHK.TRANS64 P0, [R0+URZ+0x150], R5 ;  /* 0x00015005000085a7 */ /* 0x000ea400080010ff */
[----:B--2---:R-:W-:Y:S05]  /*8c70*/  @!P0 BRA `(.L_x_50) ;  /* 0xfffffffc00f08947 */ /* 0x004fea000383ffff */
[----:B------:R-:W-:Y:S05]  /*8c80*/  BRA `(.L_x_141) ;  /* 0xffffff9c00b47947 */ /* 0x000fea000383ffff */
.L_x_51:
[----:B------:R-:W-:-:S07]  /*8c90*/  MOV R0, UR5 ;  /* 0x0000000500007c02 */ /* 0x000fce0008000f00 */
.L_x_142:
[----:B-1----:R1:W2:Y:S02]  /*8ca0*/  SYNCS.PHASECHK.TRANS64.TRYWAIT P0, [R0+URZ+0x100], R5 ;  /* 0x00010005000075a7 */ /* 0x0022a400080011ff */
[----:B--2---:R-:W-:Y:S05]  /*8cb0*/  @!P0 NANOSLEEP.SYNCS 0x989680 ;  /* 0x009896800000895d */ /* 0x004fea0003900000 */
[----:B------:R-:W2:Y:S02]  /*8cc0*/  @!P0 SYNCS.PHASECHK.TRANS64 P0, [R0+URZ+0x100], R5 ;  /* 0x00010005000085a7 */ /* 0x000ea400080010ff */
[----:B--2---:R-:W-:Y:S05]  /*8cd0*/  @!P0 BRA `(.L_x_142) ;  /* 0xfffffffc00f08947 */ /* 0x004fea000383ffff */
[----:B------:R-:W-:Y:S05]  /*8ce0*/  BRA `(.L_x_143) ;  /* 0xffffff9c00c47947 */ /* 0x000fea000383ffff */
.L_x_52:
[----:B-1----:R1:W2:Y:S02]  /*8cf0*/  SYNCS.PHASECHK.TRANS64.TRYWAIT P1, [R0+URZ+0xf0], R5 ;  /* 0x0000f005000075a7 */ /* 0x0022a400080211ff */
[----:B--2---:R-:W-:Y:S05]  /*8d00*/  @!P1 NANOSLEEP.SYNCS 0x989680 ;  /* 0x009896800000995d */ /* 0x004fea0003900000 */
[----:B------:R-:W2:Y:S02]  /*8d10*/  @!P1 SYNCS.PHASECHK.TRANS64 P1, [R0+URZ+0xf0], R5 ;  /* 0x0000f005000095a7 */ /* 0x000ea400080210ff */
[----:B--2---:R-:W-:Y:S05]  /*8d20*/  @!P1 BRA `(.L_x_52) ;  /* 0xfffffffc00f09947 */ /* 0x004fea000383ffff */
[----:B------:R-:W-:Y:S05]  /*8d30*/  BRA `(.L_x_144) ;  /* 0xffffff9c00f47947 */ /* 0x000fea000383ffff */
.L_x_55:
[----:B------:R-:W-:-:S07]  /*8d40*/  MOV R0, UR5 ;  /* 0x0000000500007c02 */ /* 0x000fce0008000f00 */
.L_x_145:
[----:B-1----:R1:W2:Y:S02]  /*8d50*/  SYNCS.PHASECHK.TRANS64.TRYWAIT P0, [R0+URZ+0x100], R3 ;  /* 0x00010003000075a7 */ /* 0x0022a400080011ff */
[----:B--2---:R-:W-:Y:S05]  /*8d60*/  @!P0 NANOSLEEP.SYNCS 0x989680 ;  /* 0x009896800000895d */ /* 0x004fea0003900000 */
[----:B------:R-:W2:Y:S02]  /*8d70*/  @!P0 SYNCS.PHASECHK.TRANS64 P0, [R0+URZ+0x100], R3 ;  /* 0x00010003000085a7 */ /* 0x000ea400080010ff */
[----:B--2---:R-:W-:Y:S05]  /*8d80*/  @!P0 BRA `(.L_x_145) ;  /* 0xfffffffc00f08947 */ /* 0x004fea000383ffff */
[----:B------:R-:W-:Y:S05]  /*8d90*/  BRA `(.L_x_54) ;  /* 0xffffffa000487947 */ /* 0x000fea000383ffff */
.L_x_62:
[----:B-1----:R1:W2:Y:S02]  /*8da0*/  SYNCS.PHASECHK.TRANS64.TRYWAIT P1, [R0+URZ+0xf0], R5 ;  /* 0x0000f005000075a7 */ /* 0x0022a400080211ff */
[----:B--2---:R-:W-:Y:S05]  /*8db0*/  @!P1 NANOSLEEP.SYNCS 0x989680 ;  /* 0x009896800000995d */ /* 0x004fea0003900000 */
[----:B------:R-:W2:Y:S02]  /*8dc0*/  @!P1 SYNCS.PHASECHK.TRANS64 P1, [R0+URZ+0xf0], R5 ;  /* 0x0000f005000095a7 */ /* 0x000ea400080210ff */
[----:B--2---:R-:W-:Y:S05]  /*8dd0*/  @!P1 BRA `(.L_x_62) ;  /* 0xfffffffc00f09947 */ /* 0x004fea000383ffff */
[----:B------:R-:W-:Y:S05]  /*8de0*/  BRA `(.L_x_146) ;  /* 0xffffffa400a87947 */ /* 0x000fea000383ffff */
.L_x_63:
[----:B------:R-:W-:-:S07]  /*8df0*/  MOV R3, UR8 ;  /* 0x0000000800037c02 */ /* 0x000fce0008000f00 */
.L_x_147:
[----:B-1----:R1:W2:Y:S02]  /*8e00*/  SYNCS.PHASECHK.TRANS64.TRYWAIT P0, [R3+URZ+0x130], R0 ;  /* 0x00013000030075a7 */ /* 0x0022a400080011ff */
[----:B--2---:R-:W-:Y:S05]  /*8e10*/  @!P0 NANOSLEEP.SYNCS 0x989680 ;  /* 0x009896800000895d */ /* 0x004fea0003900000 */
[----:B------:R-:W2:Y:S02]  /*8e20*/  @!P0 SYNCS.PHASECHK.TRANS64 P0, [R3+URZ+0x130], R0 ;  /* 0x00013000030085a7 */ /* 0x000ea400080010ff */
[----:B--2---:R-:W-:Y:S05]  /*8e30*/  @!P0 BRA `(.L_x_147) ;  /* 0xfffffffc00f08947 */ /* 0x004fea000383ffff */
[----:B------:R-:W-:Y:S05]  /*8e40*/  BRA `(.L_x_148) ;  /* 0xffffffa400e07947 */ /* 0x000fea000383ffff */
.L_x_66:
[----:B------:R-:W-:Y:S07]  /*8e50*/  MOV R0, UR7 ;  /* 0x0000000700007c02 */ /* 0x000fee0008000f00 */
.L_x_149:
[----:B-1----:R1:W2:Y:S02]  /*8e60*/  SYNCS.PHASECHK.TRANS64.TRYWAIT P0, [R0+URZ], R3 ;  /* 0x00000003000075a7 */ /* 0x0022a400080011ff */
[----:B--2---:R-:W-:Y:S05]  /*8e70*/  @!P0 NANOSLEEP.SYNCS 0x989680 ;  /* 0x009896800000895d */ /* 0x004fea0003900000 */
[----:B------:R-:W2:Y:S02]  /*8e80*/  @!P0 SYNCS.PHASECHK.TRANS64 P0, [R0+URZ], R3 ;  /* 0x00000003000085a7 */ /* 0x000ea400080010ff */
[----:B--2---:R-:W-:Y:S05]  /*8e90*/  @!P0 BRA `(.L_x_149) ;  /* 0xfffffffc00f08947 */ /* 0x004fea000383ffff */
[----:B------:R-:W-:Y:S05]  /*8ea0*/  BRA `(.L_x_65) ;  /* 0xffffffa400fc7947 */ /* 0x000fea000383ffff */
.L_x_69:
[----:B------:R-:W-:-:S07]  /*8eb0*/  MOV R0, UR5 ;  /* 0x0000000500007c02 */ /* 0x000fce0008000f00 */
.L_x_150:
[----:B--2---:R2:W3:Y:S02]  /*8ec0*/  SYNCS.PHASECHK.TRANS64.TRYWAIT P0, [R0+URZ], R3 ;  /* 0x00000003000075a7 */ /* 0x0044e400080011ff */
[----:B---3--:R-:W-:Y:S05]  /*8ed0*/  @!P0 NANOSLEEP.SYNCS 0x989680 ;  /* 0x009896800000895d */ /* 0x008fea0003900000 */
[----:B------:R-:W3:Y:S02]  /*8ee0*/  @!P0 SYNCS.PHASECHK.TRANS64 P0, [R0+URZ], R3 ;  /* 0x00000003000085a7 */ /* 0x000ee400080010ff */
[----:B---3--:R-:W-:Y:S05]  /*8ef0*/  @!P0 BRA `(.L_x_150) ;  /* 0xfffffffc00f08947 */ /* 0x008fea000383ffff */
[----:B------:R-:W-:Y:S05]  /*8f00*/  BRA `(.L_x_151) ;  /* 0xffffffa800b07947 */ /* 0x000fea000383ffff */
.L_x_70:
[----:B------:R-:W-:-:S07]  /*8f10*/  MOV R0, UR5 ;  /* 0x0000000500007c02 */ /* 0x000fce0008000f00 */
.L_x_152:
[----:B-1----:R1:W2:Y:S02]  /*8f20*/  SYNCS.PHASECHK.TRANS64.TRYWAIT P0, [R0+URZ], R3 ;  /* 0x00000003000075a7 */ /* 0x0022a400080011ff */
[----:B--2---:R-:W-:Y:S05]  /*8f30*/  @!P0 NANOSLEEP.SYNCS 0x989680 ;  /* 0x009896800000895d */ /* 0x004fea0003900000 */
[----:B------:R-:W2:Y:S02]  /*8f40*/  @!P0 SYNCS.PHASECHK.TRANS64 P0, [R0+URZ], R3 ;  /* 0x00000003000085a7 */ /* 0x000ea400080010ff */
[----:B--2---:R-:W-:Y:S05]  /*8f50*/  @!P0 BRA `(.L_x_152) ;  /* 0xfffffffc00f08947 */ /* 0x004fea000383ffff */
[----:B------:R-:W-:Y:S05]  /*8f60*/  BRA `(.L_x_153) ;  /* 0xffffffa800bc7947 */ /* 0x000fea000383ffff */
.L_x_71:
[----:B------:R-:W-:-:S07]  /*8f70*/  MOV R0, UR5 ;  /* 0x0000000500007c02 */ /* 0x000fce0008000f00 */
.L_x_154:
[----:B-1----:R1:W2:Y:S02]  /*8f80*/  SYNCS.PHASECHK.TRANS64.TRYWAIT P0, [R0+URZ], R3 ;  /* 0x00000003000075a7 */ /* 0x0022a400080011ff */
[----:B--2---:R-:W-:Y:S05]  /*8f90*/  @!P0 NANOSLEEP.SYNCS 0x989680 ;  /* 0x009896800000895d */ /* 0x004fea0003900000 */
[----:B------:R-:W2:Y:S02]  /*8fa0*/  @!P0 SYNCS.PHASECHK.TRANS64 P0, [R0+URZ], R3 ;  /* 0x00000003000085a7 */ /* 0x000ea400080010ff */
[----:B--2---:R-:W-:Y:S05]  /*8fb0*/  @!P0 BRA `(.L_x_154) ;  /* 0xfffffffc00f08947 */ /* 0x004fea000383ffff */
[----:B------:R-:W-:Y:S05]  /*8fc0*/  BRA `(.L_x_155) ;  /* 0xffffffa800c87947 */ /* 0x000fea000383ffff */
.L_x_72:
[----:B------:R-:W-:-:S07]  /*8fd0*/  MOV R0, UR7 ;  /* 0x0000000700007c02 */ /* 0x000fce0008000f00 */
.L_x_156:
[----:B-1----:R1:W2:Y:S02]  /*8fe0*/  SYNCS.PHASECHK.TRANS64.TRYWAIT P0, [R0+URZ], R3 ;  /* 0x00000003000075a7 */ /* 0x0022a400080011ff */
[----:B--2---:R-:W-:Y:S05]  /*8ff0*/  @!P0 NANOSLEEP.SYNCS 0x989680 ;  /* 0x009896800000895d */ /* 0x004fea0003900000 */
[----:B------:R-:W2:Y:S02]  /*9000*/  @!P0 SYNCS.PHASECHK.TRANS64 P0, [R0+URZ], R3 ;  /* 0x00000003000085a7 */ /* 0x000ea400080010ff */
[----:B--2---:R-:W-:Y:S05]  /*9010*/  @!P0 BRA `(.L_x_156) ;  /* 0xfffffffc00f08947 */ /* 0x004fea000383ffff */
[----:B------:R-:W-:Y:S05]  /*9020*/  BRA `(.L_x_157) ;  /* 0xffffffa800d47947 */ /* 0x000fea000383ffff */
.L_x_77:
[----:B--2---:R2:W3:Y:S02]  /*9030*/  SYNCS.PHASECHK.TRANS64.TRYWAIT P0, [R0+URZ+0xf0], R3 ;  /* 0x0000f003000075a7 */ /* 0x0044e400080011ff */
[----:B---3--:R-:W-:Y:S05]  /*9040*/  @!P0 NANOSLEEP.SYNCS 0x989680 ;  /* 0x009896800000895d */ /* 0x008fea0003900000 */
[----:B------:R-:W3:Y:S02]  /*9050*/  @!P0 SYNCS.PHASECHK.TRANS64 P0, [R0+URZ+0xf0], R3 ;  /* 0x0000f003000085a7 */ /* 0x000ee400080010ff */
[----:B---3--:R-:W-:Y:S05]  /*9060*/  @!P0 BRA `(.L_x_77) ;  /* 0xfffffffc00f08947 */ /* 0x008fea000383ffff */
[----:B------:R-:W-:Y:S05]  /*9070*/  BRA `(.L_x_158) ;  /* 0xffffffac00d87947 */ /* 0x000fea000383ffff */
.L_x_80:
[----:B------:R-:W-:Y:S07]  /*9080*/  MOV R0, UR7 ;  /* 0x0000000700007c02 */ /* 0x000fee0008000f00 */
.L_x_159:
[----:B--2---:R2:W3:Y:S02]  /*9090*/  SYNCS.PHASECHK.TRANS64.TRYWAIT P0, [R0+URZ+0xe8], R3 ;  /* 0x0000e803000075a7 */ /* 0x0044e400080011ff */
[----:B---3--:R-:W-:Y:S05]  /*90a0*/  @!P0 NANOSLEEP.SYNCS 0x989680 ;  /* 0x009896800000895d */ /* 0x008fea0003900000 */
[----:B------:R-:W3:Y:S02]  /*90b0*/  @!P0 SYNCS.PHASECHK.TRANS64 P0, [R0+URZ+0xe8], R3 ;  /* 0x0000e803000085a7 */ /* 0x000ee400080010ff */
[----:B---3--:R-:W-:Y:S05]  /*90c0*/  @!P0 BRA `(.L_x_159) ;  /* 0xfffffffc00f08947 */ /* 0x008fea000383ffff */
[----:B------:R-:W-:Y:S05]  /*90d0*/  BRA `(.L_x_79) ;  /* 0xffffffb000b87947 */ /* 0x000fea000383ffff */
.L_x_83:
[----:B--2---:R-:W-:Y:S07]  /*90e0*/  MOV R3, UR7 ;  /* 0x0000000700037c02 */ /* 0x004fee0008000f00 */
.L_x_160:
[----:B-1----:R1:W2:Y:S02]  /*90f0*/  SYNCS.PHASECHK.TRANS64.TRYWAIT P0, [R3+URZ+0xd0], R12 ;  /* 0x0000d00c030075a7 */ /* 0x0022a400080011ff */
[----:B--2---:R-:W-:Y:S05]  /*9100*/  @!P0 NANOSLEEP.SYNCS 0x989680 ;  /* 0x009896800000895d */ /* 0x004fea0003900000 */
[----:B------:R-:W2:Y:S02]  /*9110*/  @!P0 SYNCS.PHASECHK.TRANS64 P0, [R3+URZ+0xd0], R12 ;  /* 0x0000d00c030085a7 */ /* 0x000ea400080010ff */
[----:B--2---:R-:W-:Y:S05]  /*9120*/  @!P0 BRA `(.L_x_160) ;  /* 0xfffffffc00f08947 */ /* 0x004fea000383ffff */
[----:B------:R-:W-:Y:S05]  /*9130*/  BRA `(.L_x_161) ;  /* 0xffffffb400307947 */ /* 0x000fea000383ffff */
.L_x_84:
[----:B------:R-:W-:Y:S07]  /*9140*/  MOV R3, UR7 ;  /* 0x0000000700037c02 */ /* 0x000fee0008000f00 */
.L_x_162:
[----:B-1----:R1:W2:Y:S02]  /*9150*/  SYNCS.PHASECHK.TRANS64.TRYWAIT P0, [R3+URZ+0xd8], R12 ;  /* 0x0000d80c030075a7 */ /* 0x0022a400080011ff */
[----:B--2---:R-:W-:Y:S05]  /*9160*/  @!P0 NANOSLEEP.SYNCS 0x989680 ;  /* 0x009896800000895d */ /* 0x004fea0003900000 */
[----:B------:R-:W2:Y:S02]  /*9170*/  @!P0 SYNCS.PHASECHK.TRANS64 P0, [R3+URZ+0xd8], R12 ;  /* 0x0000d80c030085a7 */ /* 0x000ea400080010ff */
[----:B--2---:R-:W-:Y:S05]  /*9180*/  @!P0 BRA `(.L_x_162) ;  /* 0xfffffffc00f08947 */ /* 0x004fea000383ffff */
[----:B------:R-:W-:Y:S05]  /*9190*/  BRA `(.L_x_163) ;  /* 0xffffffb400b07947 */ /* 0x000fea000383ffff */
.L_x_86:
[----:B------:R-:W-:-:S07]  /*91a0*/  MOV R0, UR7 ;  /* 0x0000000700007c02 */ /* 0x000fce0008000f00 */
.L_x_164:
[----:B-1----:R1:W3:Y:S02]  /*91b0*/  SYNCS.PHASECHK.TRANS64.TRYWAIT P0, [R0+URZ+0xd0], R3 ;  /* 0x0000d003000075a7 */ /* 0x0022e400080011ff */
[----:B---3--:R-:W-:Y:S05]  /*91c0*/  @!P0 NANOSLEEP.SYNCS 0x989680 ;  /* 0x009896800000895d */ /* 0x008fea0003900000 */
[----:B------:R-:W3:Y:S02]  /*91d0*/  @!P0 SYNCS.PHASECHK.TRANS64 P0, [R0+URZ+0xd0], R3 ;  /* 0x0000d003000085a7 */ /* 0x000ee400080010ff */
[----:B---3--:R-:W-:Y:S05]  /*91e0*/  @!P0 BRA `(.L_x_164) ;  /* 0xfffffffc00f08947 */ /* 0x008fea000383ffff */
[----:B------:R-:W-:Y:S05]  /*91f0*/  BRA `(.L_x_165) ;  /* 0xffffffb800207947 */ /* 0x000fea000383ffff */
.L_x_88:
[----:B--2---:R2:W4:Y:S02]  /*9200*/  SYNCS.PHASECHK.TRANS64.TRYWAIT P0, [R0+URZ+0xf0], R3 ;  /* 0x0000f003000075a7 */ /* 0x00452400080011ff */
[----:B----4-:R-:W-:Y:S05]  /*9210*/  @!P0 NANOSLEEP.SYNCS 0x989680 ;  /* 0x009896800000895d */ /* 0x010fea0003900000 */
[----:B------:R-:W4:Y:S02]  /*9220*/  @!P0 SYNCS.PHASECHK.TRANS64 P0, [R0+URZ+0xf0], R3 ;  /* 0x0000f003000085a7 */ /* 0x000f2400080010ff */
[----:B----4-:R-:W-:Y:S05]  /*9230*/  @!P0 BRA `(.L_x_88) ;  /* 0xfffffffc00f08947 */ /* 0x010fea000383ffff */
[----:B------:R-:W-:Y:S05]  /*9240*/  BRA `(.L_x_166) ;  /* 0xffffffb800e87947 */ /* 0x000fea000383ffff */
.L_x_99:
[----:B-1----:R1:W3:Y:S02]  /*9250*/  SYNCS.PHASECHK.TRANS64.TRYWAIT P1, [R3+URZ+0xc0], R0 ;  /* 0x0000c000030075a7 */ /* 0x0022e400080211ff */
[----:B---3--:R-:W-:Y:S05]  /*9260*/  @!P1 NANOSLEEP.SYNCS 0x989680 ;  /* 0x009896800000995d */ /* 0x008fea0003900000 */
[----:B------:R-:W3:Y:S02]  /*9270*/  @!P1 SYNCS.PHASECHK.TRANS64 P1, [R3+URZ+0xc0], R0 ;  /* 0x0000c000030095a7 */ /* 0x000ee400080210ff */
[----:B---3--:R-:W-:Y:S05]  /*9280*/  @!P1 BRA `(.L_x_99) ;  /* 0xfffffffc00f09947 */ /* 0x008fea000383ffff */
[----:B------:R-:W-:Y:S05]  /*9290*/  BRA `(.L_x_98) ;  /* 0xffffffc8000c7947 */ /* 0x000fea000383ffff */
.L_x_101:
[----:B-1----:R1:W4:Y:S02]  /*92a0*/  SYNCS.PHASECHK.TRANS64.TRYWAIT P0, [R207+URZ+0x110], R2 ;  /* 0x00011002cf0075a7 */ /* 0x00232400080011ff */
[----:B----4-:R-:W-:Y:S05]  /*92b0*/  @!P0 NANOSLEEP.SYNCS 0x989680 ;  /* 0x009896800000895d */ /* 0x010fea0003900000 */
[----:B------:R-:W4:Y:S02]  /*92c0*/  @!P0 SYNCS.PHASECHK.TRANS64 P0, [R207+URZ+0x110], R2 ;  /* 0x00011002cf0085a7 */ /* 0x000f2400080010ff */
[----:B----4-:R-:W-:Y:S05]  /*92d0*/  @!P0 BRA `(.L_x_101) ;  /* 0xfffffffc00f08947 */ /* 0x010fea000383ffff */
[----:B------:R-:W-:Y:S05]  /*92e0*/  BRA `(.L_x_100) ;  /* 0xffffffc800687947 */ /* 0x000fea000383ffff */
.L_x_110:
[----:B--2---:R2:W3:Y:S02]  /*92f0*/  SYNCS.PHASECHK.TRANS64.TRYWAIT P0, [R210+URZ+0xc0], R3 ;  /* 0x0000c003d20075a7 */ /* 0x0044e400080011ff */
[----:B---3--:R-:W-:Y:S05]  /*9300*/  @!P0 NANOSLEEP.SYNCS 0x989680 ;  /* 0x009896800000895d */ /* 0x008fea0003900000 */
[----:B------:R-:W3:Y:S02]  /*9310*/  @!P0 SYNCS.PHASECHK.TRANS64 P0, [R210+URZ+0xc0], R3 ;  /* 0x0000c003d20085a7 */ /* 0x000ee400080010ff */
[----:B---3--:R-:W-:Y:S05]  /*9320*/  @!P0 BRA `(.L_x_110) ;  /* 0xfffffffc00f08947 */ /* 0x008fea000383ffff */
[----:B------:R-:W-:Y:S05]  /*9330*/  BRA `(.L_x_109) ;  /* 0xffffffdc00747947 */ /* 0x000fea000383ffff */
        .weak           $__internal_0_$__cuda_sm10x_tcgen05_guardrail_trap_col_being_dealloced_not_returned_by_alloc
        .type           $__internal_0_$__cuda_sm10x_tcgen05_guardrail_trap_col_being_dealloced_not_returned_by_alloc,@function
        .size           $__internal_0_$__cuda_sm10x_tcgen05_guardrail_trap_col_being_dealloced_not_returned_by_alloc,($__internal_1_$__cuda_sm10x_tcgen05_guardrail_trap_phase_invalid_during_alloc - $__internal_0_$__cuda_sm10x_tcgen05_guardrail_trap_col_being_dealloced_not_returned_by_alloc)
$__internal_0_$__cuda_sm10x_tcgen05_guardrail_trap_col_being_dealloced_not_returned_by_alloc:
[----:B------:R-:W-:Y:S05]  /*9340*/  BPT.TRAP 0x1 ;  /* 0x000000040000795c */ /* 0x000fea0000300000 */
[----:B------:R-:W-:-:S04]  /*9350*/  HFMA2 R3, -RZ, RZ, 0, 0 ;  /* 0x00000000ff037431 */ /* 0x000fc800000001ff */
[----:B------:R-:W-:Y:S05]  /*9360*/  RET.REL.NODEC R2 `(_ZN7cutlass13device_kernelINS_4gemm6kernel13GemmUniversalIN4cute5tupleIJiiiiEEENS1_10collective13CollectiveMmaINS1_35MainloopSm100TmaUmmaWarpSpecializedILi12ELi2ELi4ENS5_IJNS4_1CILi1EEESB_SB_EEEEENS5_IJNSA_ILi128EEESE_NSA_ILi64EEEEEENS_12float_e4m3_tENS5_IJlSB_lEEESH_SI_NS4_8TiledMMAINS4_8MMA_AtomIJNS4_10MMA_TraitsINS4_19SM100_MMA_F8F6F4_SSEJSH_SH_fSE_SE_NS4_17integral_constantINS4_4UMMA5MajorELSP_0EEESQ_NSN_INSO_7ScaleInELSR_0EEESS_EEEEEENS4_6LayoutISC_NS5_IJNSA_ILi0EEESW_SW_EEEEENS5_IJNS4_10UnderscoreESZ_SZ_EEEEENS4_13SM90_TMA_LOADENS4_14ComposedLayoutINS4_7SwizzleILi2ELi4ELi3EEENS4_18smem_ptr_flag_bitsILi8EEENSV_INS5_IJNSA_ILi8EEESF_EEENS5_IJSF_SB_EEEEEEEvNS4_8identityES12_S1C_vS1D_EENS_8epilogue10collective18CollectiveEpilogueINS1F_23Sm100TmaWarpSpecializedILi2ELi2ELi64ELb0ELb0EEEJSG_NS5_IJNSV_ISE_SB_EENSV_ISF_SB_EEEEESH_SI_SH_SI_NS1F_6fusion15FusionCallbacksIS1J_NS1N_17LinearCombinationISH_fSH_fLNS_15FloatRoundStyleE2EEESG_S1M_JEEENS4_5SM1004TMEM4LOAD26SM100_TMEM_LOAD_32dp32b64xES12_S1C_NS4_39AutoVectorizingCopyWithAssumedAlignmentILi128EEENS4_14SM90_TMA_STOREES1C_S1Y_S1Y_EEEvvEEEEvNT_6ParamsE) ;  /* 0xffffff6c02247950 */ /* 0x000fea0003c3ffff */
        .weak           $__internal_1_$__cuda_sm10x_tcgen05_guardrail_trap_phase_invalid_during_alloc
        .type           $__internal_1_$__cuda_sm10x_tcgen05_guardrail_trap_phase_invalid_during_alloc,@function
        .size           $__internal_1_$__cuda_sm10x_tcgen05_guardrail_trap_phase_invalid_during_alloc,($__internal_2_$__cuda_sm10x_tcgen05_guardrail_trap_unallocated_columns_being_dealloced - $__internal_1_$__cuda_sm10x_tcgen05_guardrail_trap_phase_invalid_during_alloc)
$__internal_1_$__cuda_sm10x_tcgen05_guardrail_trap_phase_invalid_during_alloc:
[----:B------:R-:W-:Y:S05]  /*9370*/  BPT.TRAP 0x1 ;  /* 0x000000040000795c */ /* 0x000fea0000300000 */
[----:B------:R-:W-:-:S04]  /*9380*/  MOV R3, 0x0 ;  /* 0x0000000000037802 */ /* 0x000fc80000000f00 */
[----:B------:R-:W-:Y:S05]  /*9390*/  RET.REL.NODEC R2 `(_ZN7cutlass13device_kernelINS_4gemm6kernel13GemmUniversalIN4cute5tupleIJiiiiEEENS1_10collective13CollectiveMmaINS1_35MainloopSm100TmaUmmaWarpSpecializedILi12ELi2ELi4ENS5_IJNS4_1CILi1EEESB_SB_EEEEENS5_IJNSA_ILi128EEESE_NSA_ILi64EEEEEENS_12float_e4m3_tENS5_IJlSB_lEEESH_SI_NS4_8TiledMMAINS4_8MMA_AtomIJNS4_10MMA_TraitsINS4_19SM100_MMA_F8F6F4_SSEJSH_SH_fSE_SE_NS4_17integral_constantINS4_4UMMA5MajorELSP_0EEESQ_NSN_INSO_7ScaleInELSR_0EEESS_EEEEEENS4_6LayoutISC_NS5_IJNSA_ILi0EEESW_SW_EEEEENS5_IJNS4_10UnderscoreESZ_SZ_EEEEENS4_13SM90_TMA_LOADENS4_14ComposedLayoutINS4_7SwizzleILi2ELi4ELi3EEENS4_18smem_ptr_flag_bitsILi8EEENSV_INS5_IJNSA_ILi8EEESF_EEENS5_IJSF_SB_EEEEEEEvNS4_8identityES12_S1C_vS1D_EENS_8epilogue10collective18CollectiveEpilogueINS1F_23Sm100TmaWarpSpecializedILi2ELi2ELi64ELb0ELb0EEEJSG_NS5_IJNSV_ISE_SB_EENSV_ISF_SB_EEEEESH_SI_SH_SI_NS1F_6fusion15FusionCallbacksIS1J_NS1N_17LinearCombinationISH_fSH_fLNS_15FloatRoundStyleE2EEESG_S1M_JEEENS4_5SM1004TMEM4LOAD26SM100_TMEM_LOAD_32dp32b64xES12_S1C_NS4_39AutoVectorizingCopyWithAssumedAlignmentILi128EEENS4_14SM90_TMA_STOREES1C_S1Y_S1Y_EEEvvEEEEvNT_6ParamsE) ;  /* 0xffffff6c02187950 */ /* 0x000fea0003c3ffff */
        .weak           $__internal_2_$__cuda_sm10x_tcgen05_guardrail_trap_unallocated_columns_being_dealloced
        .type           $__internal_2_$__cuda_sm10x_tcgen05_guardrail_trap_unallocated_columns_being_dealloced,@function
        .size           $__internal_2_$__cuda_sm10x_tcgen05_guardrail_trap_unallocated_columns_being_dealloced,(.L_x_168 - $__internal_2_$__cuda_sm10x_tcgen05_guardrail_trap_unallocated_columns_being_dealloced)
$__internal_2_$__cuda_sm10x_tcgen05_guardrail_trap_unallocated_columns_being_dealloced:
[----:B------:R-:W-:Y:S05]  /*93a0*/  BPT.TRAP 0x1 ;  /* 0x000000040000795c */ /* 0x000fea0000300000 */
[----:B------:R-:W-:-:S04]  /*93b0*/  HFMA2 R3, -RZ, RZ, 0, 0 ;  /* 0x00000000ff037431 */ /* 0x000fc800000001ff */
[----:B------:R-:W-:Y:S05]  /*93c0*/  RET.REL.NODEC R2 `(_ZN7cutlass13device_kernelINS_4gemm6kernel13GemmUniversalIN4cute5tupleIJiiiiEEENS1_10collective13CollectiveMmaINS1_35MainloopSm100TmaUmmaWarpSpecializedILi12ELi2ELi4ENS5_IJNS4_1CILi1EEESB_SB_EEEEENS5_IJNSA_ILi128EEESE_NSA_ILi64EEEEEENS_12float_e4m3_tENS5_IJlSB_lEEESH_SI_NS4_8TiledMMAINS4_8MMA_AtomIJNS4_10MMA_TraitsINS4_19SM100_MMA_F8F6F4_SSEJSH_SH_fSE_SE_NS4_17integral_constantINS4_4UMMA5MajorELSP_0EEESQ_NSN_INSO_7ScaleInELSR_0EEESS_EEEEEENS4_6LayoutISC_NS5_IJNSA_ILi0EEESW_SW_EEEEENS5_IJNS4_10UnderscoreESZ_SZ_EEEEENS4_13SM90_TMA_LOADENS4_14ComposedLayoutINS4_7SwizzleILi2ELi4ELi3EEENS4_18smem_ptr_flag_bitsILi8EEENSV_INS5_IJNSA_ILi8EEESF_EEENS5_IJSF_SB_EEEEEEEvNS4_8identityES12_S1C_vS1D_EENS_8epilogue10collective18CollectiveEpilogueINS1F_23Sm100TmaWarpSpecializedILi2ELi2ELi64ELb0ELb0EEEJSG_NS5_IJNSV_ISE_SB_EENSV_ISF_SB_EEEEESH_SI_SH_SI_NS1F_6fusion15FusionCallbacksIS1J_NS1N_17LinearCombinationISH_fSH_fLNS_15FloatRoundStyleE2EEESG_S1M_JEEENS4_5SM1004TMEM4LOAD26SM100_TMEM_LOAD_32dp32b64xES12_S1C_NS4_39AutoVectorizingCopyWithAssumedAlignmentILi128EEENS4_14SM90_TMA_STOREES1C_S1Y_S1Y_EEEvvEEEEvNT_6ParamsE) ;  /* 0xffffff6c020c7950 */ /* 0x000fea0003c3ffff */
.L_x_167:
[----:B------:R-:W-:-:S00]  /*93d0*/  BRA `(.L_x_167) ;  /* 0xfffffffc00fc7947 */ /* 0x000fc0000383ffff */
[----:B------:R-:W-:-:S00]  /*93e0*/  NOP ;  /* 0x0000000000007918 */ /* 0x000fc00000000000 */
        /* <DEDUP_REMOVED lines=9> */
.L_x_168:


//--------------------- .nv.global.init           --------------------------
	.section	.nv.global.init,"aw",@progbits
.nv.global.init:
	.type		$str$27,@object
	.size		$str$27,($str$28 - $str$27)
$str$27:
        /*0000*/ 	.byte	0x28, 0x61, 0x64, 0x64, 0x72, 0x65, 0x73, 0x73, 0x20, 0x26, 0x20, 0x6d, 0x61, 0x73, 0x6b, 0x29
        /*0010*/ 	.byte	0x20, 0x3d, 0x3d, 0x20, 0x30, 0x00
	.type		$str$28,@object
	.size		$str$28,($str$26 - $str$28)
$str$28:
        /*0016*/ 	.byte	0x2f, 0x74, 0x6d, 0x70, 0x2f, 0x63, 0x75, 0x74, 0x6c, 0x61, 0x73, 0x73, 0x5f, 0x73, 0x77, 0x65
        /*0026*/ 	.byte	0x65, 0x70, 0x5f, 0x73, 0x72, 0x63, 0x2f, 0x69, 0x6e, 0x63, 0x6c, 0x75, 0x64, 0x65, 0x2f, 0x63
        /*0036*/ 	.byte	0x75, 0x74, 0x65, 0x2f, 0x70, 0x6f, 0x69, 0x6e, 0x74, 0x65, 0x72, 0x5f, 0x66, 0x6c, 0x61, 0x67
        /*0046*/ 	.byte	0x67, 0x65, 0x64, 0x2e, 0x68, 0x70, 0x70, 0x00
	.type		$str$26,@object
	.size		$str$26,($str$25 - $str$26)
$str$26:
        /*004e*/ 	.byte	0x2f, 0x74, 0x6d, 0x70, 0x2f, 0x63, 0x75, 0x74, 0x6c, 0x61, 0x73, 0x73, 0x5f, 0x73, 0x77, 0x65
        /*005e*/ 	.byte	0x65, 0x70, 0x5f, 0x73, 0x72, 0x63, 0x2f, 0x69, 0x6e, 0x63, 0x6c, 0x75, 0x64, 0x65, 0x2f, 0x63
        /*006e*/ 	.byte	0x75, 0x74, 0x65, 0x2f, 0x61, 0x74, 0x6f, 0x6d, 0x2f, 0x63, 0x6f, 0x70, 0x79, 0x5f, 0x74, 0x72
        /*007e*/ 	.byte	0x61, 0x69, 0x74, 0x73, 0x5f, 0x73, 0x6d, 0x31, 0x30, 0x30, 0x2e, 0x68, 0x70, 0x70, 0x00
	.type		$str$25,@object
	.size		$str$25,(__unnamed_1 - $str$25)
$str$25:
        /*008d*/ 	.byte	0x28, 0x28, 0x75, 0x69, 0x6e, 0x74, 0x33, 0x32, 0x5f, 0x74, 0x28, 0x74, 0x68, 0x72, 0x65, 0x61
        /*009d*/ 	.byte	0x64, 0x49, 0x64, 0x78, 0x2e, 0x78, 0x29, 0x20, 0x2f, 0x20, 0x33, 0x32, 0x29, 0x20, 0x25, 0x20
        /*00ad*/ 	.byte	0x34, 0x29, 0x20, 0x3d, 0x3d, 0x20, 0x28, 0x28, 0x28, 0x74, 0x6d, 0x65, 0x6d, 0x5f, 0x61, 0x64
        /*00bd*/ 	.byte	0x64, 0x72, 0x20, 0x3e, 0x3e, 0x20, 0x31, 0x36, 0x29, 0x20, 0x2f, 0x20, 0x33, 0x32, 0x29, 0x20
        /*00cd*/ 	.byte	0x25, 0x20, 0x34, 0x29, 0x00
	.type		__unnamed_1,@object
	.size		__unnamed_1,(__unnamed_2 - __unnamed_1)
__unnamed_1:
        /*00d2*/ 	.byte	0x61, 0x75, 0x74, 0x6f, 0x20, 0x63, 0x75, 0x74, 0x65, 0x3a, 0x3a, 0x61, 0x73, 0x5f, 0x70, 0x6f
        /* <DEDUP_REMOVED lines=24> */
        /*0262*/ 	.byte	0x43, 0x3c, 0x38, 0x31, 0x39, 0x32, 0x3e, 0x3e, 0x3e, 0x3e, 0x5d, 0x00
	.type		__unnamed_2,@object
	.size		__unnamed_2,(.L_2 - __unnamed_2)
__unnamed_2:
        /* <DEDUP_REMOVED lines=42> */
        /*050e*/ 	.byte	0x3e, 0x3e, 0x3e, 0x3e, 0x5d, 0x00
.L_2:


//--------------------- .nv.shared._ZN7cutlass13device_kernelINS_4gemm6kernel13GemmUniversalIN4cute5tupleIJiiiiEEENS1_10collective13CollectiveMmaINS1_35MainloopSm100TmaUmmaWarpSpecializedILi12ELi2ELi4ENS5_IJNS4_1CILi1EEESB_SB_EEEEENS5_IJNSA_ILi128EEESE_NSA_ILi64EEEEEENS_12float_e4m3_tENS5_IJlSB_lEEESH_SI_NS4_8TiledMMAINS4_8MMA_AtomIJNS4_10MMA_TraitsINS4_19SM100_MMA_F8F6F4_SSEJSH_SH_fSE_SE_NS4_17integral_constantINS4_4UMMA5MajorELSP_0EEESQ_NSN_INSO_7ScaleInELSR_0EEESS_EEEEEENS4_6LayoutISC_NS5_IJNSA_ILi0EEESW_SW_EEEEENS5_IJNS4_10UnderscoreESZ_SZ_EEEEENS4_13SM90_TMA_LOADENS4_14ComposedLayoutINS4_7SwizzleILi2ELi4ELi3EEENS4_18smem_ptr_flag_bitsILi8EEENSV_INS5_IJNSA_ILi8EEESF_EEENS5_IJSF_SB_EEEEEEEvNS4_8identityES12_S1C_vS1D_EENS_8epilogue10collective18CollectiveEpilogueINS1F_23Sm100TmaWarpSpecializedILi2ELi2ELi64ELb0ELb0EEEJSG_NS5_IJNSV_ISE_SB_EENSV_ISF_SB_EEEEESH_SI_SH_SI_NS1F_6fusion15FusionCallbacksIS1J_NS1N_17LinearCombinationISH_fSH_fLNS_15FloatRoundStyleE2EEESG_S1M_JEEENS4_5SM1004TMEM4LOAD26SM100_TMEM_LOAD_32dp32b64xES12_S1C_NS4_39AutoVectorizingCopyWithAssumedAlignmentILi128EEENS4_14SM90_TMA_STOREES1C_S1Y_S1Y_EEEvvEEEEvNT_6ParamsE --------------------------
	.section	.nv.shared._ZN7cutlass13device_kernelINS_4gemm6kernel13GemmUniversalIN4cute5tupleIJiiiiEEENS1_10collective13CollectiveMmaINS1_35MainloopSm100TmaUmmaWarpSpecializedILi12ELi2ELi4ENS5_IJNS4_1CILi1EEESB_SB_EEEEENS5_IJNSA_ILi128EEESE_NSA_ILi64EEEEEENS_12float_e4m3_tENS5_IJlSB_lEEESH_SI_NS4_8TiledMMAINS4_8MMA_AtomIJNS4_10MMA_TraitsINS4_19SM100_MMA_F8F6F4_SSEJSH_SH_fSE_SE_NS4_17integral_constantINS4_4UMMA5MajorELSP_0EEESQ_NSN_INSO_7ScaleInELSR_0EEESS_EEEEEENS4_6LayoutISC_NS5_IJNSA_ILi0EEESW_SW_EEEEENS5_IJNS4_10UnderscoreESZ_SZ_EEEEENS4_13SM90_TMA_LOADENS4_14ComposedLayoutINS4_7SwizzleILi2ELi4ELi3EEENS4_18smem_ptr_flag_bitsILi8EEENSV_INS5_IJNSA_ILi8EEESF_EEENS5_IJSF_SB_EEEEEEEvNS4_8identityES12_S1C_vS1D_EENS_8epilogue10collective18CollectiveEpilogueINS1F_23Sm100TmaWarpSpecializedILi2ELi2ELi64ELb0ELb0EEEJSG_NS5_IJNSV_ISE_SB_EENSV_ISF_SB_EEEEESH_SI_SH_SI_NS1F_6fusion15FusionCallbacksIS1J_NS1N_17LinearCombinationISH_fSH_fLNS_15FloatRoundStyleE2EEESG_S1M_JEEENS4_5SM1004TMEM4LOAD26SM100_TMEM_LOAD_32dp32b64xES12_S1C_NS4_39AutoVectorizingCopyWithAssumedAlignmentILi128EEENS4_14SM90_TMA_STOREES1C_S1Y_S1Y_EEEvvEEEEvNT_6ParamsE,"aw",@nobits
	.sectionflags	@""
	.align	16
	.zero		1024


//--------------------- .nv.shared.reserved.0     --------------------------
	.section	.nv.shared.reserved.0,"aw",@nobits
	.weak		__nv_reservedSMEM_offset_0_alias
	.size		__nv_reservedSMEM_offset_0_alias, 0, 64
	.other		__nv_reservedSMEM_offset_0_alias,@"STO_CUDA_RESERVED_SHARED STV_DEFAULT"
__nv_reservedSMEM_offset_0_alias:
	.zero		0
.nv.shared.reserved.0:
	.zero		64
	.weak		__nv_reservedSMEM_tcgen05_partition
	.type		__nv_reservedSMEM_tcgen05_partition,@object
	.size		__nv_reservedSMEM_tcgen05_partition,(.L_0 - __nv_reservedSMEM_tcgen05_partition)
__nv_reservedSMEM_tcgen05_partition:
	.zero		32
.L_0:


//--------------------- .nv.global                --------------------------
	.section	.nv.global,"aw",@nobits
.nv.global:
	.type		_ZN40_INTERNAL_bf04f74b_4_k_cu_dd57d9da_236284cute1_E,@object
	.size		_ZN40_INTERNAL_bf04f74b_4_k_cu_dd57d9da_236284cute1_E,(_ZN40_INTERNAL_bf04f74b_4_k_cu_dd57d9da_236284cuda3std3__45__cpo6cbeginE - _ZN40_INTERNAL_bf04f74b_4_k_cu_dd57d9da_236284cute1_E)
_ZN40_INTERNAL_bf04f74b_4_k_cu_dd57d9da_236284cute1_E:
	.zero		1
	.type		_ZN40_INTERNAL_bf04f74b_4_k_cu_dd57d9da_236284cuda3std3__45__cpo6cbeginE,@object
	.size		_ZN40_INTERNAL_bf04f74b_4_k_cu_dd57d9da_236284cuda3std3__45__cpo6cbeginE,(_ZN40_INTERNAL_bf04f74b_4_k_cu_dd57d9da_236284cuda3std3__48in_placeE - _ZN40_INTERNAL_bf04f74b_4_k_cu_dd57d9da_236284cuda3std3__45__cpo6cbeginE)
_ZN40_INTERNAL_bf04f74b_4_k_cu_dd57d9da_236284cuda3std3__45__cpo6cbeginE:
	.zero		1
	.type		_ZN40_INTERNAL_bf04f74b_4_k_cu_dd57d9da_236284cuda3std3__48in_placeE,@object
	.size		_ZN40_INTERNAL_bf04f74b_4_k_cu_dd57d9da_236284cuda3std3__48in_placeE,(_ZN40_INTERNAL_bf04f74b_4_k_cu_dd57d9da_236284cuda3std6ranges3__45__cpo9iter_moveE - _ZN40_INTERNAL_bf04f74b_4_k_cu_dd57d9da_236284cuda3std3__48in_placeE)
_ZN40_INTERNAL_bf04f74b_4_k_cu_dd57d9da_236284cuda3std3__48in_placeE:
	.zero		1
	.type		_ZN40_INTERNAL_bf04f74b_4_k_cu_dd57d9da_236284cuda3std6ranges3__45__cpo9iter_moveE,@object
	.size		_ZN40_INTERNAL_bf04f74b_4_k_cu_dd57d9da_236284cuda3std6ranges3__45__cpo9iter_moveE,(_ZN40_INTERNAL_bf04f74b_4_k_cu_dd57d9da_236284cuda3std3__45__cpo5beginE - _ZN40_INTERNAL_bf04f74b_4_k_cu_dd57d9da_236284cuda3std6ranges3__45__cpo9iter_moveE)
_ZN40_INTERNAL_bf04f74b_4_k_cu_dd57d9da_236284cuda3std6ranges3__45__cpo9iter_moveE:
	.zero		1
	.type		_ZN40_INTERNAL_bf04f74b_4_k_cu_dd57d9da_236284cuda3std3__45__cpo5beginE,@object
	.size		_ZN40_INTERNAL_bf04f74b_4_k_cu_dd57d9da_236284cuda3std3__45__cpo5beginE,(_ZN40_INTERNAL_bf04f74b_4_k_cu_dd57d9da_236284cuda3std3__442_GLOBAL__N__bf04f74b_4_k_cu_dd57d9da_236286ignoreE - _ZN40_INTERNAL_bf04f74b_4_k_cu_dd57d9da_236284cuda3std3__45__cpo5beginE)
_ZN40_INTERNAL_bf04f74b_4_k_cu_dd57d9da_236284cuda3std3__45__cpo5beginE:
	.zero		1
	.type		_ZN40_INTERNAL_bf04f74b_4_k_cu_dd57d9da_236284cuda3std3__442_GLOBAL__N__bf04f74b_4_k_cu_dd57d9da_236286ignoreE,@object
	.size		_ZN40_INTERNAL_bf04f74b_4_k_cu_dd57d9da_236284cuda3std3__442_GLOBAL__N__bf04f74b_4_k_cu_dd57d9da_236286ignoreE,(_ZN40_INTERNAL_bf04f74b_4_k_cu_dd57d9da_236284cute7productE - _ZN40_INTERNAL_bf04f74b_4_k_cu_dd57d9da_236284cuda3std3__442_GLOBAL__N__bf04f74b_4_k_cu_dd57d9da_236286ignoreE)
_ZN40_INTERNAL_bf04f74b_4_k_cu_dd57d9da_236284cuda3std3__442_GLOBAL__N__bf04f74b_4_k_cu_dd57d9da_236286ignoreE:
	.zero		1
	.type		_ZN40_INTERNAL_bf04f74b_4_k_cu_dd57d9da_236284cute7productE,@object
	.size		_ZN40_INTERNAL_bf04f74b_4_k_cu_dd57d9da_236284cute7productE,(_ZN40_INTERNAL_bf04f74b_4_k_cu_dd57d9da_236284cuda3std3__45__cpo3endE - _ZN40_INTERNAL_bf04f74b_4_k_cu_dd57d9da_236284cute7productE)
_ZN40_INTERNAL_bf04f74b_4_k_cu_dd57d9da_236284cute7productE:
	.zero		1
	.type		_ZN40_INTERNAL_bf04f74b_4_k_cu_dd57d9da_236284cuda3std3__45__cpo3endE,@object
	.size		_ZN40_INTERNAL_bf04f74b_4_k_cu_dd57d9da_236284cuda3std3__45__cpo3endE,(_ZN40_INTERNAL_bf04f74b_4_k_cu_dd57d9da_236284cuda3std3__419piecewise_constructE - _ZN40_INTERNAL_bf04f74b_4_k_cu_dd57d9da_236284cuda3std3__45__cpo3endE)
_ZN40_INTERNAL_bf04f74b_4_k_cu_dd57d9da_236284cuda3std3__45__cpo3endE:
	.zero		1
	.type		_ZN40_INTERNAL_bf04f74b_4_k_cu_dd57d9da_236284cuda3std3__419piecewise_constructE,@object
	.size		_ZN40_INTERNAL_bf04f74b_4_k_cu_dd57d9da_236284cuda3std3__419piecewise_constructE,(_ZN40_INTERNAL_bf04f74b_4_k_cu_dd57d9da_236284cuda3std3__45__cpo4cendE - _ZN40_INTERNAL_bf04f74b_4_k_cu_dd57d9da_236284cuda3std3__419piecewise_constructE)
_ZN40_INTERNAL_bf04f74b_4_k_cu_dd57d9da_236284cuda3std3__419piecewise_constructE:
	.zero		1
	.type		_ZN40_INTERNAL_bf04f74b_4_k_cu_dd57d9da_236284cuda3std3__45__cpo4cendE,@object
	.size		_ZN40_INTERNAL_bf04f74b_4_k_cu_dd57d9da_236284cuda3std3__45__cpo4cendE,(_ZN40_INTERNAL_bf04f74b_4_k_cu_dd57d9da_236284cuda3std6ranges3__45__cpo4swapE - _ZN40_INTERNAL_bf04f74b_4_k_cu_dd57d9da_236284cuda3std3__45__cpo4cendE)
_ZN40_INTERNAL_bf04f74b_4_k_cu_dd57d9da_236284cuda3std3__45__cpo4cendE:
	.zero		1
	.type		_ZN40_INTERNAL_bf04f74b_4_k_cu_dd57d9da_236284cuda3std6ranges3__45__cpo4swapE,@object
	.size		_ZN40_INTERNAL_bf04f74b_4_k_cu_dd57d9da_236284cuda3std6ranges3__45__cpo4swapE,(.L_10 - _ZN40_INTERNAL_bf04f74b_4_k_cu_dd57d9da_236284cuda3std6ranges3__45__cpo4swapE)
_ZN40_INTERNAL_bf04f74b_4_k_cu_dd57d9da_236284cuda3std6ranges3__45__cpo4swapE:
	.zero		1
.L_10:


//--------------------- .nv.constant0._ZN7cutlass13device_kernelINS_4gemm6kernel13GemmUniversalIN4cute5tupleIJiiiiEEENS1_10collective13CollectiveMmaINS1_35MainloopSm100TmaUmmaWarpSpecializedILi12ELi2ELi4ENS5_IJNS4_1CILi1EEESB_SB_EEEEENS5_IJNSA_ILi128EEESE_NSA_ILi64EEEEEENS_12float_e4m3_tENS5_IJlSB_lEEESH_SI_NS4_8TiledMMAINS4_8MMA_AtomIJNS4_10MMA_TraitsINS4_19SM100_MMA_F8F6F4_SSEJSH_SH_fSE_SE_NS4_17integral_constantINS4_4UMMA5MajorELSP_0EEESQ_NSN_INSO_7ScaleInELSR_0EEESS_EEEEEENS4_6LayoutISC_NS5_IJNSA_ILi0EEESW_SW_EEEEENS5_IJNS4_10UnderscoreESZ_SZ_EEEEENS4_13SM90_TMA_LOADENS4_14ComposedLayoutINS4_7SwizzleILi2ELi4ELi3EEENS4_18smem_ptr_flag_bitsILi8EEENSV_INS5_IJNSA_ILi8EEESF_EEENS5_IJSF_SB_EEEEEEEvNS4_8identityES12_S1C_vS1D_EENS_8epilogue10collective18CollectiveEpilogueINS1F_23Sm100TmaWarpSpecializedILi2ELi2ELi64ELb0ELb0EEEJSG_NS5_IJNSV_ISE_SB_EENSV_ISF_SB_EEEEESH_SI_SH_SI_NS1F_6fusion15FusionCallbacksIS1J_NS1N_17LinearCombinationISH_fSH_fLNS_15FloatRoundStyleE2EEESG_S1M_JEEENS4_5SM1004TMEM4LOAD26SM100_TMEM_LOAD_32dp32b64xES12_S1C_NS4_39AutoVectorizingCopyWithAssumedAlignmentILi128EEENS4_14SM90_TMA_STOREES1C_S1Y_S1Y_EEEvvEEEEvNT_6ParamsE --------------------------
	.section	.nv.constant0._ZN7cutlass13device_kernelINS_4gemm6kernel13GemmUniversalIN4cute5tupleIJiiiiEEENS1_10collective13CollectiveMmaINS1_35MainloopSm100TmaUmmaWarpSpecializedILi12ELi2ELi4ENS5_IJNS4_1CILi1EEESB_SB_EEEEENS5_IJNSA_ILi128EEESE_NSA_ILi64EEEEEENS_12float_e4m3_tENS5_IJlSB_lEEESH_SI_NS4_8TiledMMAINS4_8MMA_AtomIJNS4_10MMA_TraitsINS4_19SM100_MMA_F8F6F4_SSEJSH_SH_fSE_SE_NS4_17integral_constantINS4_4UMMA5MajorELSP_0EEESQ_NSN_INSO_7ScaleInELSR_0EEESS_EEEEEENS4_6LayoutISC_NS5_IJNSA_ILi0EEESW_SW_EEEEENS5_IJNS4_10UnderscoreESZ_SZ_EEEEENS4_13SM90_TMA_LOADENS4_14ComposedLayoutINS4_7SwizzleILi2ELi4ELi3EEENS4_18smem_ptr_flag_bitsILi8EEENSV_INS5_IJNSA_ILi8EEESF_EEENS5_IJSF_SB_EEEEEEEvNS4_8identityES12_S1C_vS1D_EENS_8epilogue10collective18CollectiveEpilogueINS1F_23Sm100TmaWarpSpecializedILi2ELi2ELi64ELb0ELb0EEEJSG_NS5_IJNSV_ISE_SB_EENSV_ISF_SB_EEEEESH_SI_SH_SI_NS1F_6fusion15FusionCallbacksIS1J_NS1N_17LinearCombinationISH_fSH_fLNS_15FloatRoundStyleE2EEESG_S1M_JEEENS4_5SM1004TMEM4LOAD26SM100_TMEM_LOAD_32dp32b64xES12_S1C_NS4_39AutoVectorizingCopyWithAssumedAlignmentILi128EEENS4_14SM90_TMA_STOREES1C_S1Y_S1Y_EEEvvEEEEvNT_6ParamsE,"a",@progbits
	.sectionflags	@""
	.align	4
.nv.constant0._ZN7cutlass13device_kernelINS_4gemm6kernel13GemmUniversalIN4cute5tupleIJiiiiEEENS1_10collective13CollectiveMmaINS1_35MainloopSm100TmaUmmaWarpSpecializedILi12ELi2ELi4ENS5_IJNS4_1CILi1EEESB_SB_EEEEENS5_IJNSA_ILi128EEESE_NSA_ILi64EEEEEENS_12float_e4m3_tENS5_IJlSB_lEEESH_SI_NS4_8TiledMMAINS4_8MMA_AtomIJNS4_10MMA_TraitsINS4_19SM100_MMA_F8F6F4_SSEJSH_SH_fSE_SE_NS4_17integral_constantINS4_4UMMA5MajorELSP_0EEESQ_NSN_INSO_7ScaleInELSR_0EEESS_EEEEEENS4_6LayoutISC_NS5_IJNSA_ILi0EEESW_SW_EEEEENS5_IJNS4_10UnderscoreESZ_SZ_EEEEENS4_13SM90_TMA_LOADENS4_14ComposedLayoutINS4_7SwizzleILi2ELi4ELi3EEENS4_18smem_ptr_flag_bitsILi8EEENSV_INS5_IJNSA_ILi8EEESF_EEENS5_IJSF_SB_EEEEEEEvNS4_8identityES12_S1C_vS1D_EENS_8epilogue10collective18CollectiveEpilogueINS1F_23Sm100TmaWarpSpecializedILi2ELi2ELi64ELb0ELb0EEEJSG_NS5_IJNSV_ISE_SB_EENSV_ISF_SB_EEEEESH_SI_SH_SI_NS1F_6fusion15FusionCallbacksIS1J_NS1N_17LinearCombinationISH_fSH_fLNS_15FloatRoundStyleE2EEESG_S1M_JEEENS4_5SM1004TMEM4LOAD26SM100_TMEM_LOAD_32dp32b64xES12_S1C_NS4_39AutoVectorizingCopyWithAssumedAlignmentILi128EEENS4_14SM90_TMA_STOREES1C_S1Y_S1Y_EEEvvEEEEvNT_6ParamsE:
	.zero		2944


//--------------------- SYMBOLS --------------------------

	.type		.nv.reservedSmem.offset0,@object
	.size		.nv.reservedSmem.offset0,0x4
	.type		.nv.reservedSmem.cap,@object
	.size		.nv.reservedSmem.cap,0x4
	.type		__assertfail,@function
